//
// Generated by NVIDIA NVVM Compiler
//
// Compiler Build ID: CL-36424714
// Cuda compilation tools, release 13.0, V13.0.88
// Based on NVVM 20.0.0
//

.version 9.0
.target sm_100
.address_size 64

	// .globl	_Z17sliceTensorKernelPfS_iiiiii
.global .align 4 .f32 E = 0f402DF854;

.visible .entry _Z17sliceTensorKernelPfS_iiiiii(
	.param .u64 .ptr .align 1 _Z17sliceTensorKernelPfS_iiiiii_param_0,
	.param .u64 .ptr .align 1 _Z17sliceTensorKernelPfS_iiiiii_param_1,
	.param .u32 _Z17sliceTensorKernelPfS_iiiiii_param_2,
	.param .u32 _Z17sliceTensorKernelPfS_iiiiii_param_3,
	.param .u32 _Z17sliceTensorKernelPfS_iiiiii_param_4,
	.param .u32 _Z17sliceTensorKernelPfS_iiiiii_param_5,
	.param .u32 _Z17sliceTensorKernelPfS_iiiiii_param_6,
	.param .u32 _Z17sliceTensorKernelPfS_iiiiii_param_7
)
{
	.reg .pred 	%p<2>;
	.reg .b32 	%r<15>;
	.reg .b32 	%f<2>;
	.reg .b64 	%rd<9>;

	ld.param.u64 	%rd1, [_Z17sliceTensorKernelPfS_iiiiii_param_0];
	ld.param.u64 	%rd2, [_Z17sliceTensorKernelPfS_iiiiii_param_1];
	ld.param.u32 	%r2, [_Z17sliceTensorKernelPfS_iiiiii_param_2];
	ld.param.u32 	%r3, [_Z17sliceTensorKernelPfS_iiiiii_param_3];
	ld.param.u32 	%r4, [_Z17sliceTensorKernelPfS_iiiiii_param_4];
	ld.param.u32 	%r5, [_Z17sliceTensorKernelPfS_iiiiii_param_5];
	ld.param.u32 	%r6, [_Z17sliceTensorKernelPfS_iiiiii_param_6];
	ld.param.u32 	%r7, [_Z17sliceTensorKernelPfS_iiiiii_param_7];
	mov.u32 	%r8, %ctaid.x;
	mov.u32 	%r9, %tid.x;
	mad.lo.s32 	%r1, %r6, %r8, %r9;
	setp.ge.s32 	%p1, %r1, %r7;
	@%p1 bra 	$L__BB0_2;
	cvta.to.global.u64 	%rd3, %rd1;
	cvta.to.global.u64 	%rd4, %rd2;
	div.s32 	%r10, %r1, %r4;
	mul.lo.s32 	%r11, %r10, %r4;
	sub.s32 	%r12, %r1, %r11;
	mad.lo.s32 	%r13, %r5, %r2, %r12;
	mad.lo.s32 	%r14, %r10, %r3, %r13;
	mul.wide.s32 	%rd5, %r14, 4;
	add.s64 	%rd6, %rd3, %rd5;
	ld.global.f32 	%f1, [%rd6];
	mul.wide.s32 	%rd7, %r1, 4;
	add.s64 	%rd8, %rd4, %rd7;
	st.global.f32 	[%rd8], %f1;
$L__BB0_2:
	ret;

}
	// .globl	_Z18reduceArgMaxKernelPfS_S_iiiii
.visible .entry _Z18reduceArgMaxKernelPfS_S_iiiii(
	.param .u64 .ptr .align 1 _Z18reduceArgMaxKernelPfS_S_iiiii_param_0,
	.param .u64 .ptr .align 1 _Z18reduceArgMaxKernelPfS_S_iiiii_param_1,
	.param .u64 .ptr .align 1 _Z18reduceArgMaxKernelPfS_S_iiiii_param_2,
	.param .u32 _Z18reduceArgMaxKernelPfS_S_iiiii_param_3,
	.param .u32 _Z18reduceArgMaxKernelPfS_S_iiiii_param_4,
	.param .u32 _Z18reduceArgMaxKernelPfS_S_iiiii_param_5,
	.param .u32 _Z18reduceArgMaxKernelPfS_S_iiiii_param_6,
	.param .u32 _Z18reduceArgMaxKernelPfS_S_iiiii_param_7
)
{
	.reg .pred 	%p<40>;
	.reg .b32 	%r<125>;
	.reg .b32 	%f<87>;
	.reg .b64 	%rd<48>;

	ld.param.u64 	%rd2, [_Z18reduceArgMaxKernelPfS_S_iiiii_param_0];
	ld.param.u64 	%rd3, [_Z18reduceArgMaxKernelPfS_S_iiiii_param_1];
	ld.param.u64 	%rd4, [_Z18reduceArgMaxKernelPfS_S_iiiii_param_2];
	ld.param.u32 	%r39, [_Z18reduceArgMaxKernelPfS_S_iiiii_param_3];
	ld.param.u32 	%r40, [_Z18reduceArgMaxKernelPfS_S_iiiii_param_4];
	ld.param.u32 	%r41, [_Z18reduceArgMaxKernelPfS_S_iiiii_param_5];
	ld.param.u32 	%r42, [_Z18reduceArgMaxKernelPfS_S_iiiii_param_6];
	ld.param.u32 	%r43, [_Z18reduceArgMaxKernelPfS_S_iiiii_param_7];
	mov.u32 	%r44, %ctaid.x;
	mov.u32 	%r45, %tid.x;
	mad.lo.s32 	%r1, %r42, %r44, %r45;
	setp.ge.s32 	%p1, %r1, %r43;
	@%p1 bra 	$L__BB1_17;
	cvta.to.global.u64 	%rd5, %rd2;
	sub.s32 	%r46, %r41, %r40;
	div.s32 	%r47, %r1, %r40;
	mad.lo.s32 	%r48, %r47, %r46, %r1;
	mul.wide.s32 	%rd6, %r48, 4;
	add.s64 	%rd1, %rd5, %rd6;
	ld.global.f32 	%f84, [%rd1];
	setp.lt.s32 	%p2, %r39, 2;
	mov.f32 	%f86, 0f00000000;
	@%p2 bra 	$L__BB1_16;
	add.s32 	%r2, %r39, -1;
	add.s32 	%r52, %r39, -2;
	and.b32  	%r3, %r2, 15;
	setp.lt.u32 	%p3, %r52, 15;
	mov.b32 	%r124, 0;
	mov.b32 	%r115, 1;
	@%p3 bra 	$L__BB1_6;
	and.b32  	%r4, %r2, -16;
	shl.b32 	%r5, %r40, 4;
	mov.b32 	%r109, 0;
	mul.wide.s32 	%rd9, %r40, 4;
	mov.u32 	%r108, %r40;
	mov.u32 	%r124, %r109;
$L__BB1_4:
	.pragma "nounroll";
	add.s32 	%r54, %r109, 1;
	mul.wide.s32 	%rd7, %r108, 4;
	add.s64 	%rd8, %rd1, %rd7;
	ld.global.f32 	%f20, [%rd8];
	setp.gt.f32 	%p4, %f20, %f84;
	selp.f32 	%f21, %f20, %f84, %p4;
	selp.b32 	%r55, %r54, %r124, %p4;
	add.s64 	%rd10, %rd8, %rd9;
	ld.global.f32 	%f22, [%rd10];
	setp.gt.f32 	%p5, %f22, %f21;
	selp.f32 	%f23, %f22, %f21, %p5;
	add.s32 	%r56, %r109, 2;
	selp.b32 	%r57, %r56, %r55, %p5;
	add.s64 	%rd11, %rd10, %rd9;
	ld.global.f32 	%f24, [%rd11];
	setp.gt.f32 	%p6, %f24, %f23;
	selp.f32 	%f25, %f24, %f23, %p6;
	add.s32 	%r58, %r109, 3;
	selp.b32 	%r59, %r58, %r57, %p6;
	add.s64 	%rd12, %rd11, %rd9;
	ld.global.f32 	%f26, [%rd12];
	setp.gt.f32 	%p7, %f26, %f25;
	selp.f32 	%f27, %f26, %f25, %p7;
	add.s32 	%r60, %r109, 4;
	selp.b32 	%r61, %r60, %r59, %p7;
	add.s64 	%rd13, %rd12, %rd9;
	ld.global.f32 	%f28, [%rd13];
	setp.gt.f32 	%p8, %f28, %f27;
	selp.f32 	%f29, %f28, %f27, %p8;
	add.s32 	%r62, %r109, 5;
	selp.b32 	%r63, %r62, %r61, %p8;
	add.s64 	%rd14, %rd13, %rd9;
	ld.global.f32 	%f30, [%rd14];
	setp.gt.f32 	%p9, %f30, %f29;
	selp.f32 	%f31, %f30, %f29, %p9;
	add.s32 	%r64, %r109, 6;
	selp.b32 	%r65, %r64, %r63, %p9;
	add.s64 	%rd15, %rd14, %rd9;
	ld.global.f32 	%f32, [%rd15];
	setp.gt.f32 	%p10, %f32, %f31;
	selp.f32 	%f33, %f32, %f31, %p10;
	add.s32 	%r66, %r109, 7;
	selp.b32 	%r67, %r66, %r65, %p10;
	add.s64 	%rd16, %rd15, %rd9;
	ld.global.f32 	%f34, [%rd16];
	setp.gt.f32 	%p11, %f34, %f33;
	selp.f32 	%f35, %f34, %f33, %p11;
	add.s32 	%r68, %r109, 8;
	selp.b32 	%r69, %r68, %r67, %p11;
	add.s64 	%rd17, %rd16, %rd9;
	ld.global.f32 	%f36, [%rd17];
	setp.gt.f32 	%p12, %f36, %f35;
	selp.f32 	%f37, %f36, %f35, %p12;
	add.s32 	%r70, %r109, 9;
	selp.b32 	%r71, %r70, %r69, %p12;
	add.s64 	%rd18, %rd17, %rd9;
	ld.global.f32 	%f38, [%rd18];
	setp.gt.f32 	%p13, %f38, %f37;
	selp.f32 	%f39, %f38, %f37, %p13;
	add.s32 	%r72, %r109, 10;
	selp.b32 	%r73, %r72, %r71, %p13;
	add.s64 	%rd19, %rd18, %rd9;
	ld.global.f32 	%f40, [%rd19];
	setp.gt.f32 	%p14, %f40, %f39;
	selp.f32 	%f41, %f40, %f39, %p14;
	add.s32 	%r74, %r109, 11;
	selp.b32 	%r75, %r74, %r73, %p14;
	add.s64 	%rd20, %rd19, %rd9;
	ld.global.f32 	%f42, [%rd20];
	setp.gt.f32 	%p15, %f42, %f41;
	selp.f32 	%f43, %f42, %f41, %p15;
	add.s32 	%r76, %r109, 12;
	selp.b32 	%r77, %r76, %r75, %p15;
	add.s64 	%rd21, %rd20, %rd9;
	ld.global.f32 	%f44, [%rd21];
	setp.gt.f32 	%p16, %f44, %f43;
	selp.f32 	%f45, %f44, %f43, %p16;
	add.s32 	%r78, %r109, 13;
	selp.b32 	%r79, %r78, %r77, %p16;
	add.s64 	%rd22, %rd21, %rd9;
	ld.global.f32 	%f46, [%rd22];
	setp.gt.f32 	%p17, %f46, %f45;
	selp.f32 	%f47, %f46, %f45, %p17;
	add.s32 	%r80, %r109, 14;
	selp.b32 	%r81, %r80, %r79, %p17;
	add.s64 	%rd23, %rd22, %rd9;
	ld.global.f32 	%f48, [%rd23];
	setp.gt.f32 	%p18, %f48, %f47;
	selp.f32 	%f49, %f48, %f47, %p18;
	add.s32 	%r82, %r109, 15;
	selp.b32 	%r83, %r82, %r81, %p18;
	add.s64 	%rd24, %rd23, %rd9;
	ld.global.f32 	%f50, [%rd24];
	setp.gt.f32 	%p19, %f50, %f49;
	selp.f32 	%f84, %f50, %f49, %p19;
	add.s32 	%r109, %r109, 16;
	selp.b32 	%r124, %r109, %r83, %p19;
	add.s32 	%r108, %r108, %r5;
	setp.ne.s32 	%p20, %r109, %r4;
	@%p20 bra 	$L__BB1_4;
	add.s32 	%r115, %r109, 1;
$L__BB1_6:
	setp.eq.s32 	%p21, %r3, 0;
	@%p21 bra 	$L__BB1_15;
	and.b32  	%r16, %r2, 7;
	setp.lt.u32 	%p22, %r3, 8;
	@%p22 bra 	$L__BB1_9;
	mul.lo.s32 	%r85, %r115, %r40;
	mul.wide.s32 	%rd25, %r85, 4;
	add.s64 	%rd26, %rd1, %rd25;
	ld.global.f32 	%f52, [%rd26];
	setp.gt.f32 	%p23, %f52, %f84;
	selp.f32 	%f53, %f52, %f84, %p23;
	selp.b32 	%r86, %r115, %r124, %p23;
	add.s32 	%r87, %r115, 1;
	mul.wide.s32 	%rd27, %r40, 4;
	add.s64 	%rd28, %rd26, %rd27;
	ld.global.f32 	%f54, [%rd28];
	setp.gt.f32 	%p24, %f54, %f53;
	selp.f32 	%f55, %f54, %f53, %p24;
	selp.b32 	%r88, %r87, %r86, %p24;
	add.s32 	%r89, %r115, 2;
	add.s64 	%rd29, %rd28, %rd27;
	ld.global.f32 	%f56, [%rd29];
	setp.gt.f32 	%p25, %f56, %f55;
	selp.f32 	%f57, %f56, %f55, %p25;
	selp.b32 	%r90, %r89, %r88, %p25;
	add.s32 	%r91, %r115, 3;
	add.s64 	%rd30, %rd29, %rd27;
	ld.global.f32 	%f58, [%rd30];
	setp.gt.f32 	%p26, %f58, %f57;
	selp.f32 	%f59, %f58, %f57, %p26;
	selp.b32 	%r92, %r91, %r90, %p26;
	add.s32 	%r93, %r115, 4;
	add.s64 	%rd31, %rd30, %rd27;
	ld.global.f32 	%f60, [%rd31];
	setp.gt.f32 	%p27, %f60, %f59;
	selp.f32 	%f61, %f60, %f59, %p27;
	selp.b32 	%r94, %r93, %r92, %p27;
	add.s32 	%r95, %r115, 5;
	add.s64 	%rd32, %rd31, %rd27;
	ld.global.f32 	%f62, [%rd32];
	setp.gt.f32 	%p28, %f62, %f61;
	selp.f32 	%f63, %f62, %f61, %p28;
	selp.b32 	%r96, %r95, %r94, %p28;
	add.s32 	%r97, %r115, 6;
	add.s64 	%rd33, %rd32, %rd27;
	ld.global.f32 	%f64, [%rd33];
	setp.gt.f32 	%p29, %f64, %f63;
	selp.f32 	%f65, %f64, %f63, %p29;
	selp.b32 	%r98, %r97, %r96, %p29;
	add.s32 	%r99, %r115, 7;
	add.s64 	%rd34, %rd33, %rd27;
	ld.global.f32 	%f66, [%rd34];
	setp.gt.f32 	%p30, %f66, %f65;
	selp.f32 	%f84, %f66, %f65, %p30;
	selp.b32 	%r124, %r99, %r98, %p30;
	add.s32 	%r115, %r115, 8;
$L__BB1_9:
	setp.eq.s32 	%p31, %r16, 0;
	@%p31 bra 	$L__BB1_15;
	and.b32  	%r22, %r2, 3;
	setp.lt.u32 	%p32, %r16, 4;
	@%p32 bra 	$L__BB1_12;
	mul.lo.s32 	%r101, %r115, %r40;
	mul.wide.s32 	%rd35, %r101, 4;
	add.s64 	%rd36, %rd1, %rd35;
	ld.global.f32 	%f68, [%rd36];
	setp.gt.f32 	%p33, %f68, %f84;
	selp.f32 	%f69, %f68, %f84, %p33;
	selp.b32 	%r102, %r115, %r124, %p33;
	add.s32 	%r103, %r115, 1;
	mul.wide.s32 	%rd37, %r40, 4;
	add.s64 	%rd38, %rd36, %rd37;
	ld.global.f32 	%f70, [%rd38];
	setp.gt.f32 	%p34, %f70, %f69;
	selp.f32 	%f71, %f70, %f69, %p34;
	selp.b32 	%r104, %r103, %r102, %p34;
	add.s32 	%r105, %r115, 2;
	add.s64 	%rd39, %rd38, %rd37;
	ld.global.f32 	%f72, [%rd39];
	setp.gt.f32 	%p35, %f72, %f71;
	selp.f32 	%f73, %f72, %f71, %p35;
	selp.b32 	%r106, %r105, %r104, %p35;
	add.s32 	%r107, %r115, 3;
	add.s64 	%rd40, %rd39, %rd37;
	ld.global.f32 	%f74, [%rd40];
	setp.gt.f32 	%p36, %f74, %f73;
	selp.f32 	%f84, %f74, %f73, %p36;
	selp.b32 	%r124, %r107, %r106, %p36;
	add.s32 	%r115, %r115, 4;
$L__BB1_12:
	setp.eq.s32 	%p37, %r22, 0;
	@%p37 bra 	$L__BB1_15;
	mul.lo.s32 	%r121, %r115, %r40;
	neg.s32 	%r120, %r22;
$L__BB1_14:
	.pragma "nounroll";
	mul.wide.s32 	%rd41, %r121, 4;
	add.s64 	%rd42, %rd1, %rd41;
	ld.global.f32 	%f75, [%rd42];
	setp.gt.f32 	%p38, %f75, %f84;
	selp.f32 	%f84, %f75, %f84, %p38;
	selp.b32 	%r124, %r115, %r124, %p38;
	add.s32 	%r115, %r115, 1;
	add.s32 	%r121, %r121, %r40;
	add.s32 	%r120, %r120, 1;
	setp.ne.s32 	%p39, %r120, 0;
	@%p39 bra 	$L__BB1_14;
$L__BB1_15:
	cvt.rn.f32.u32 	%f86, %r124;
$L__BB1_16:
	cvta.to.global.u64 	%rd43, %rd3;
	mul.wide.s32 	%rd44, %r1, 4;
	add.s64 	%rd45, %rd43, %rd44;
	st.global.f32 	[%rd45], %f84;
	cvta.to.global.u64 	%rd46, %rd4;
	add.s64 	%rd47, %rd46, %rd44;
	st.global.f32 	[%rd47], %f86;
$L__BB1_17:
	ret;

}
	// .globl	_Z21multiplyElementKernelPfS_S_ii
.visible .entry _Z21multiplyElementKernelPfS_S_ii(
	.param .u64 .ptr .align 1 _Z21multiplyElementKernelPfS_S_ii_param_0,
	.param .u64 .ptr .align 1 _Z21multiplyElementKernelPfS_S_ii_param_1,
	.param .u64 .ptr .align 1 _Z21multiplyElementKernelPfS_S_ii_param_2,
	.param .u32 _Z21multiplyElementKernelPfS_S_ii_param_3,
	.param .u32 _Z21multiplyElementKernelPfS_S_ii_param_4
)
{
	.reg .pred 	%p<2>;
	.reg .b32 	%r<6>;
	.reg .b32 	%f<4>;
	.reg .b64 	%rd<11>;

	ld.param.u64 	%rd1, [_Z21multiplyElementKernelPfS_S_ii_param_0];
	ld.param.u64 	%rd2, [_Z21multiplyElementKernelPfS_S_ii_param_1];
	ld.param.u64 	%rd3, [_Z21multiplyElementKernelPfS_S_ii_param_2];
	ld.param.u32 	%r2, [_Z21multiplyElementKernelPfS_S_ii_param_3];
	ld.param.u32 	%r3, [_Z21multiplyElementKernelPfS_S_ii_param_4];
	mov.u32 	%r4, %ctaid.x;
	mov.u32 	%r5, %tid.x;
	mad.lo.s32 	%r1, %r2, %r4, %r5;
	setp.ge.s32 	%p1, %r1, %r3;
	@%p1 bra 	$L__BB2_2;
	cvta.to.global.u64 	%rd4, %rd1;
	cvta.to.global.u64 	%rd5, %rd2;
	cvta.to.global.u64 	%rd6, %rd3;
	mul.wide.s32 	%rd7, %r1, 4;
	add.s64 	%rd8, %rd4, %rd7;
	ld.global.f32 	%f1, [%rd8];
	add.s64 	%rd9, %rd5, %rd7;
	ld.global.f32 	%f2, [%rd9];
	mul.f32 	%f3, %f1, %f2;
	add.s64 	%rd10, %rd6, %rd7;
	st.global.f32 	[%rd10], %f3;
$L__BB2_2:
	ret;

}
	// .globl	_Z21transposeTensorKernelPfS_iPiS0_S0_S0_S0_ii
.visible .entry _Z21transposeTensorKernelPfS_iPiS0_S0_S0_S0_ii(
	.param .u64 .ptr .align 1 _Z21transposeTensorKernelPfS_iPiS0_S0_S0_S0_ii_param_0,
	.param .u64 .ptr .align 1 _Z21transposeTensorKernelPfS_iPiS0_S0_S0_S0_ii_param_1,
	.param .u32 _Z21transposeTensorKernelPfS_iPiS0_S0_S0_S0_ii_param_2,
	.param .u64 .ptr .align 1 _Z21transposeTensorKernelPfS_iPiS0_S0_S0_S0_ii_param_3,
	.param .u64 .ptr .align 1 _Z21transposeTensorKernelPfS_iPiS0_S0_S0_S0_ii_param_4,
	.param .u64 .ptr .align 1 _Z21transposeTensorKernelPfS_iPiS0_S0_S0_S0_ii_param_5,
	.param .u64 .ptr .align 1 _Z21transposeTensorKernelPfS_iPiS0_S0_S0_S0_ii_param_6,
	.param .u64 .ptr .align 1 _Z21transposeTensorKernelPfS_iPiS0_S0_S0_S0_ii_param_7,
	.param .u32 _Z21transposeTensorKernelPfS_iPiS0_S0_S0_S0_ii_param_8,
	.param .u32 _Z21transposeTensorKernelPfS_iPiS0_S0_S0_S0_ii_param_9
)
{
	.reg .pred 	%p<28>;
	.reg .b32 	%r<317>;
	.reg .b32 	%f<2>;
	.reg .b64 	%rd<184>;

	ld.param.u64 	%rd34, [_Z21transposeTensorKernelPfS_iPiS0_S0_S0_S0_ii_param_1];
	ld.param.u32 	%r68, [_Z21transposeTensorKernelPfS_iPiS0_S0_S0_S0_ii_param_2];
	ld.param.u64 	%rd37, [_Z21transposeTensorKernelPfS_iPiS0_S0_S0_S0_ii_param_3];
	ld.param.u64 	%rd38, [_Z21transposeTensorKernelPfS_iPiS0_S0_S0_S0_ii_param_4];
	ld.param.u64 	%rd35, [_Z21transposeTensorKernelPfS_iPiS0_S0_S0_S0_ii_param_5];
	ld.param.u64 	%rd36, [_Z21transposeTensorKernelPfS_iPiS0_S0_S0_S0_ii_param_6];
	ld.param.u64 	%rd39, [_Z21transposeTensorKernelPfS_iPiS0_S0_S0_S0_ii_param_7];
	ld.param.u32 	%r69, [_Z21transposeTensorKernelPfS_iPiS0_S0_S0_S0_ii_param_8];
	ld.param.u32 	%r70, [_Z21transposeTensorKernelPfS_iPiS0_S0_S0_S0_ii_param_9];
	cvta.to.global.u64 	%rd1, %rd38;
	cvta.to.global.u64 	%rd2, %rd39;
	cvta.to.global.u64 	%rd3, %rd37;
	mov.u32 	%r71, %ctaid.x;
	mov.u32 	%r72, %tid.x;
	mad.lo.s32 	%r1, %r69, %r71, %r72;
	setp.ge.s32 	%p1, %r1, %r70;
	@%p1 bra 	$L__BB3_40;
	cvta.to.global.u64 	%rd4, %rd35;
	cvta.to.global.u64 	%rd5, %rd36;
	mul.lo.s32 	%r2, %r1, %r68;
	cvt.s64.s32 	%rd6, %r2;
	mul.wide.s32 	%rd40, %r2, 4;
	add.s64 	%rd7, %rd4, %rd40;
	setp.lt.s32 	%p2, %r68, 1;
	@%p2 bra 	$L__BB3_26;
	shl.b64 	%rd41, %rd6, 2;
	add.s64 	%rd8, %rd5, %rd41;
	and.b32  	%r3, %r68, 7;
	setp.lt.u32 	%p3, %r68, 8;
	mov.u32 	%r291, %r1;
	mov.u32 	%r292, %r68;
	@%p3 bra 	$L__BB3_6;
	add.s32 	%r296, %r68, -4;
	and.b32  	%r73, %r68, 2147483640;
	neg.s32 	%r295, %r73;
	mov.u32 	%r291, %r1;
$L__BB3_4:
	.pragma "nounroll";
	add.s32 	%r74, %r296, 3;
	mul.wide.u32 	%rd42, %r74, 4;
	add.s64 	%rd43, %rd1, %rd42;
	ld.global.u32 	%r75, [%rd43];
	rem.s32 	%r76, %r291, %r75;
	add.s64 	%rd44, %rd8, %rd42;
	st.global.u32 	[%rd44], %r76;
	ld.global.u32 	%r77, [%rd43];
	div.s32 	%r78, %r291, %r77;
	add.s32 	%r79, %r296, 2;
	mul.wide.u32 	%rd45, %r79, 4;
	add.s64 	%rd46, %rd1, %rd45;
	ld.global.u32 	%r80, [%rd46];
	rem.s32 	%r81, %r78, %r80;
	add.s64 	%rd47, %rd8, %rd45;
	st.global.u32 	[%rd47], %r81;
	ld.global.u32 	%r82, [%rd46];
	div.s32 	%r83, %r78, %r82;
	add.s32 	%r84, %r296, 1;
	mul.wide.u32 	%rd48, %r84, 4;
	add.s64 	%rd49, %rd1, %rd48;
	ld.global.u32 	%r85, [%rd49];
	rem.s32 	%r86, %r83, %r85;
	add.s64 	%rd50, %rd8, %rd48;
	st.global.u32 	[%rd50], %r86;
	ld.global.u32 	%r87, [%rd49];
	div.s32 	%r88, %r83, %r87;
	add.s32 	%r89, %r296, -4;
	mul.wide.u32 	%rd51, %r296, 4;
	add.s64 	%rd52, %rd1, %rd51;
	ld.global.u32 	%r90, [%rd52];
	rem.s32 	%r91, %r88, %r90;
	add.s64 	%rd53, %rd8, %rd51;
	st.global.u32 	[%rd53], %r91;
	ld.global.u32 	%r92, [%rd52];
	div.s32 	%r93, %r88, %r92;
	add.s32 	%r94, %r296, -1;
	mul.wide.u32 	%rd54, %r94, 4;
	add.s64 	%rd55, %rd1, %rd54;
	ld.global.u32 	%r95, [%rd55];
	rem.s32 	%r96, %r93, %r95;
	add.s64 	%rd56, %rd8, %rd54;
	st.global.u32 	[%rd56], %r96;
	ld.global.u32 	%r97, [%rd55];
	div.s32 	%r98, %r93, %r97;
	add.s32 	%r99, %r296, -2;
	mul.wide.u32 	%rd57, %r99, 4;
	add.s64 	%rd58, %rd1, %rd57;
	ld.global.u32 	%r100, [%rd58];
	rem.s32 	%r101, %r98, %r100;
	add.s64 	%rd59, %rd8, %rd57;
	st.global.u32 	[%rd59], %r101;
	ld.global.u32 	%r102, [%rd58];
	div.s32 	%r103, %r98, %r102;
	add.s32 	%r104, %r296, -3;
	mul.wide.u32 	%rd60, %r104, 4;
	add.s64 	%rd61, %rd1, %rd60;
	ld.global.u32 	%r105, [%rd61];
	rem.s32 	%r106, %r103, %r105;
	add.s64 	%rd62, %rd8, %rd60;
	st.global.u32 	[%rd62], %r106;
	ld.global.u32 	%r107, [%rd61];
	div.s32 	%r108, %r103, %r107;
	mul.wide.u32 	%rd63, %r89, 4;
	add.s64 	%rd64, %rd1, %rd63;
	ld.global.u32 	%r109, [%rd64];
	rem.s32 	%r110, %r108, %r109;
	add.s64 	%rd65, %rd8, %rd63;
	st.global.u32 	[%rd65], %r110;
	ld.global.u32 	%r111, [%rd64];
	div.s32 	%r291, %r108, %r111;
	add.s32 	%r296, %r296, -8;
	add.s32 	%r295, %r295, 8;
	setp.eq.s32 	%p4, %r295, 0;
	@%p4 bra 	$L__BB3_5;
	bra.uni 	$L__BB3_4;
$L__BB3_5:
	add.s32 	%r292, %r296, 4;
$L__BB3_6:
	setp.eq.s32 	%p5, %r3, 0;
	@%p5 bra 	$L__BB3_14;
	and.b32  	%r9, %r68, 3;
	setp.lt.u32 	%p6, %r3, 4;
	@%p6 bra 	$L__BB3_9;
	add.s32 	%r112, %r292, -1;
	mul.wide.u32 	%rd66, %r112, 4;
	add.s64 	%rd67, %rd1, %rd66;
	ld.global.u32 	%r113, [%rd67];
	rem.s32 	%r114, %r291, %r113;
	add.s64 	%rd68, %rd8, %rd66;
	st.global.u32 	[%rd68], %r114;
	ld.global.u32 	%r115, [%rd67];
	div.s32 	%r116, %r291, %r115;
	add.s32 	%r117, %r292, -2;
	mul.wide.u32 	%rd69, %r117, 4;
	add.s64 	%rd70, %rd1, %rd69;
	ld.global.u32 	%r118, [%rd70];
	rem.s32 	%r119, %r116, %r118;
	add.s64 	%rd71, %rd8, %rd69;
	st.global.u32 	[%rd71], %r119;
	ld.global.u32 	%r120, [%rd70];
	div.s32 	%r121, %r116, %r120;
	add.s32 	%r122, %r292, -3;
	mul.wide.u32 	%rd72, %r122, 4;
	add.s64 	%rd73, %rd1, %rd72;
	ld.global.u32 	%r123, [%rd73];
	rem.s32 	%r124, %r121, %r123;
	add.s64 	%rd74, %rd8, %rd72;
	st.global.u32 	[%rd74], %r124;
	ld.global.u32 	%r125, [%rd73];
	div.s32 	%r126, %r121, %r125;
	add.s32 	%r292, %r292, -4;
	mul.wide.u32 	%rd75, %r292, 4;
	add.s64 	%rd76, %rd1, %rd75;
	ld.global.u32 	%r127, [%rd76];
	rem.s32 	%r128, %r126, %r127;
	add.s64 	%rd77, %rd8, %rd75;
	st.global.u32 	[%rd77], %r128;
	ld.global.u32 	%r129, [%rd76];
	div.s32 	%r291, %r126, %r129;
$L__BB3_9:
	setp.eq.s32 	%p7, %r9, 0;
	@%p7 bra 	$L__BB3_14;
	setp.eq.s32 	%p8, %r9, 1;
	@%p8 bra 	$L__BB3_12;
	add.s32 	%r130, %r292, -1;
	mul.wide.u32 	%rd78, %r130, 4;
	add.s64 	%rd79, %rd1, %rd78;
	ld.global.u32 	%r131, [%rd79];
	rem.s32 	%r132, %r291, %r131;
	add.s64 	%rd80, %rd8, %rd78;
	st.global.u32 	[%rd80], %r132;
	ld.global.u32 	%r133, [%rd79];
	div.s32 	%r134, %r291, %r133;
	add.s32 	%r292, %r292, -2;
	mul.wide.u32 	%rd81, %r292, 4;
	add.s64 	%rd82, %rd1, %rd81;
	ld.global.u32 	%r135, [%rd82];
	rem.s32 	%r136, %r134, %r135;
	add.s64 	%rd83, %rd8, %rd81;
	st.global.u32 	[%rd83], %r136;
	ld.global.u32 	%r137, [%rd82];
	div.s32 	%r291, %r134, %r137;
$L__BB3_12:
	and.b32  	%r138, %r68, 1;
	setp.eq.b32 	%p9, %r138, 1;
	not.pred 	%p10, %p9;
	@%p10 bra 	$L__BB3_14;
	add.s32 	%r139, %r292, -1;
	mul.wide.u32 	%rd84, %r139, 4;
	add.s64 	%rd85, %rd1, %rd84;
	ld.global.u32 	%r140, [%rd85];
	rem.s32 	%r141, %r291, %r140;
	add.s64 	%rd86, %rd8, %rd84;
	st.global.u32 	[%rd86], %r141;
$L__BB3_14:
	and.b32  	%r18, %r68, 15;
	setp.lt.u32 	%p11, %r68, 16;
	mov.b32 	%r299, 0;
	@%p11 bra 	$L__BB3_17;
	and.b32  	%r299, %r68, 2147483632;
	neg.s32 	%r298, %r299;
	mul.wide.s32 	%rd87, %r2, 4;
	add.s64 	%rd88, %rd87, %rd5;
	add.s64 	%rd177, %rd88, 32;
	add.s64 	%rd176, %rd2, 32;
$L__BB3_16:
	.pragma "nounroll";
	ld.global.u32 	%r143, [%rd177+-32];
	ld.global.u32 	%r144, [%rd176+-32];
	mul.wide.s32 	%rd89, %r144, 4;
	add.s64 	%rd90, %rd7, %rd89;
	st.global.u32 	[%rd90], %r143;
	ld.global.u32 	%r145, [%rd177+-28];
	ld.global.u32 	%r146, [%rd176+-28];
	mul.wide.s32 	%rd91, %r146, 4;
	add.s64 	%rd92, %rd7, %rd91;
	st.global.u32 	[%rd92], %r145;
	ld.global.u32 	%r147, [%rd177+-24];
	ld.global.u32 	%r148, [%rd176+-24];
	mul.wide.s32 	%rd93, %r148, 4;
	add.s64 	%rd94, %rd7, %rd93;
	st.global.u32 	[%rd94], %r147;
	ld.global.u32 	%r149, [%rd177+-20];
	ld.global.u32 	%r150, [%rd176+-20];
	mul.wide.s32 	%rd95, %r150, 4;
	add.s64 	%rd96, %rd7, %rd95;
	st.global.u32 	[%rd96], %r149;
	ld.global.u32 	%r151, [%rd177+-16];
	ld.global.u32 	%r152, [%rd176+-16];
	mul.wide.s32 	%rd97, %r152, 4;
	add.s64 	%rd98, %rd7, %rd97;
	st.global.u32 	[%rd98], %r151;
	ld.global.u32 	%r153, [%rd177+-12];
	ld.global.u32 	%r154, [%rd176+-12];
	mul.wide.s32 	%rd99, %r154, 4;
	add.s64 	%rd100, %rd7, %rd99;
	st.global.u32 	[%rd100], %r153;
	ld.global.u32 	%r155, [%rd177+-8];
	ld.global.u32 	%r156, [%rd176+-8];
	mul.wide.s32 	%rd101, %r156, 4;
	add.s64 	%rd102, %rd7, %rd101;
	st.global.u32 	[%rd102], %r155;
	ld.global.u32 	%r157, [%rd177+-4];
	ld.global.u32 	%r158, [%rd176+-4];
	mul.wide.s32 	%rd103, %r158, 4;
	add.s64 	%rd104, %rd7, %rd103;
	st.global.u32 	[%rd104], %r157;
	ld.global.u32 	%r159, [%rd177];
	ld.global.u32 	%r160, [%rd176];
	mul.wide.s32 	%rd105, %r160, 4;
	add.s64 	%rd106, %rd7, %rd105;
	st.global.u32 	[%rd106], %r159;
	ld.global.u32 	%r161, [%rd177+4];
	ld.global.u32 	%r162, [%rd176+4];
	mul.wide.s32 	%rd107, %r162, 4;
	add.s64 	%rd108, %rd7, %rd107;
	st.global.u32 	[%rd108], %r161;
	ld.global.u32 	%r163, [%rd177+8];
	ld.global.u32 	%r164, [%rd176+8];
	mul.wide.s32 	%rd109, %r164, 4;
	add.s64 	%rd110, %rd7, %rd109;
	st.global.u32 	[%rd110], %r163;
	ld.global.u32 	%r165, [%rd177+12];
	ld.global.u32 	%r166, [%rd176+12];
	mul.wide.s32 	%rd111, %r166, 4;
	add.s64 	%rd112, %rd7, %rd111;
	st.global.u32 	[%rd112], %r165;
	ld.global.u32 	%r167, [%rd177+16];
	ld.global.u32 	%r168, [%rd176+16];
	mul.wide.s32 	%rd113, %r168, 4;
	add.s64 	%rd114, %rd7, %rd113;
	st.global.u32 	[%rd114], %r167;
	ld.global.u32 	%r169, [%rd177+20];
	ld.global.u32 	%r170, [%rd176+20];
	mul.wide.s32 	%rd115, %r170, 4;
	add.s64 	%rd116, %rd7, %rd115;
	st.global.u32 	[%rd116], %r169;
	ld.global.u32 	%r171, [%rd177+24];
	ld.global.u32 	%r172, [%rd176+24];
	mul.wide.s32 	%rd117, %r172, 4;
	add.s64 	%rd118, %rd7, %rd117;
	st.global.u32 	[%rd118], %r171;
	ld.global.u32 	%r173, [%rd177+28];
	ld.global.u32 	%r174, [%rd176+28];
	mul.wide.s32 	%rd119, %r174, 4;
	add.s64 	%rd120, %rd7, %rd119;
	st.global.u32 	[%rd120], %r173;
	add.s32 	%r298, %r298, 16;
	add.s64 	%rd177, %rd177, 64;
	add.s64 	%rd176, %rd176, 64;
	setp.ne.s32 	%p12, %r298, 0;
	@%p12 bra 	$L__BB3_16;
$L__BB3_17:
	setp.eq.s32 	%p13, %r18, 0;
	@%p13 bra 	$L__BB3_26;
	setp.lt.u32 	%p14, %r18, 8;
	@%p14 bra 	$L__BB3_20;
	mul.wide.u32 	%rd121, %r299, 4;
	add.s64 	%rd122, %rd8, %rd121;
	ld.global.u32 	%r175, [%rd122];
	add.s64 	%rd123, %rd2, %rd121;
	ld.global.u32 	%r176, [%rd123];
	mul.wide.s32 	%rd124, %r176, 4;
	add.s64 	%rd125, %rd7, %rd124;
	st.global.u32 	[%rd125], %r175;
	ld.global.u32 	%r177, [%rd122+4];
	ld.global.u32 	%r178, [%rd123+4];
	mul.wide.s32 	%rd126, %r178, 4;
	add.s64 	%rd127, %rd7, %rd126;
	st.global.u32 	[%rd127], %r177;
	ld.global.u32 	%r179, [%rd122+8];
	ld.global.u32 	%r180, [%rd123+8];
	mul.wide.s32 	%rd128, %r180, 4;
	add.s64 	%rd129, %rd7, %rd128;
	st.global.u32 	[%rd129], %r179;
	ld.global.u32 	%r181, [%rd122+12];
	ld.global.u32 	%r182, [%rd123+12];
	mul.wide.s32 	%rd130, %r182, 4;
	add.s64 	%rd131, %rd7, %rd130;
	st.global.u32 	[%rd131], %r181;
	ld.global.u32 	%r183, [%rd122+16];
	ld.global.u32 	%r184, [%rd123+16];
	mul.wide.s32 	%rd132, %r184, 4;
	add.s64 	%rd133, %rd7, %rd132;
	st.global.u32 	[%rd133], %r183;
	ld.global.u32 	%r185, [%rd122+20];
	ld.global.u32 	%r186, [%rd123+20];
	mul.wide.s32 	%rd134, %r186, 4;
	add.s64 	%rd135, %rd7, %rd134;
	st.global.u32 	[%rd135], %r185;
	ld.global.u32 	%r187, [%rd122+24];
	ld.global.u32 	%r188, [%rd123+24];
	mul.wide.s32 	%rd136, %r188, 4;
	add.s64 	%rd137, %rd7, %rd136;
	st.global.u32 	[%rd137], %r187;
	ld.global.u32 	%r189, [%rd122+28];
	ld.global.u32 	%r190, [%rd123+28];
	mul.wide.s32 	%rd138, %r190, 4;
	add.s64 	%rd139, %rd7, %rd138;
	st.global.u32 	[%rd139], %r189;
	add.s32 	%r299, %r299, 8;
$L__BB3_20:
	setp.eq.s32 	%p15, %r3, 0;
	@%p15 bra 	$L__BB3_26;
	and.b32  	%r32, %r68, 3;
	setp.lt.u32 	%p16, %r3, 4;
	@%p16 bra 	$L__BB3_23;
	mul.wide.u32 	%rd140, %r299, 4;
	add.s64 	%rd141, %rd8, %rd140;
	ld.global.u32 	%r191, [%rd141];
	add.s64 	%rd142, %rd2, %rd140;
	ld.global.u32 	%r192, [%rd142];
	mul.wide.s32 	%rd143, %r192, 4;
	add.s64 	%rd144, %rd7, %rd143;
	st.global.u32 	[%rd144], %r191;
	ld.global.u32 	%r193, [%rd141+4];
	ld.global.u32 	%r194, [%rd142+4];
	mul.wide.s32 	%rd145, %r194, 4;
	add.s64 	%rd146, %rd7, %rd145;
	st.global.u32 	[%rd146], %r193;
	ld.global.u32 	%r195, [%rd141+8];
	ld.global.u32 	%r196, [%rd142+8];
	mul.wide.s32 	%rd147, %r196, 4;
	add.s64 	%rd148, %rd7, %rd147;
	st.global.u32 	[%rd148], %r195;
	ld.global.u32 	%r197, [%rd141+12];
	ld.global.u32 	%r198, [%rd142+12];
	mul.wide.s32 	%rd149, %r198, 4;
	add.s64 	%rd150, %rd7, %rd149;
	st.global.u32 	[%rd150], %r197;
	add.s32 	%r299, %r299, 4;
$L__BB3_23:
	setp.eq.s32 	%p17, %r32, 0;
	@%p17 bra 	$L__BB3_26;
	mul.wide.u32 	%rd151, %r299, 4;
	add.s64 	%rd179, %rd2, %rd151;
	mul.wide.s32 	%rd152, %r2, 4;
	add.s64 	%rd153, %rd152, %rd151;
	add.s64 	%rd178, %rd5, %rd153;
	neg.s32 	%r302, %r32;
$L__BB3_25:
	.pragma "nounroll";
	ld.global.u32 	%r199, [%rd178];
	ld.global.u32 	%r200, [%rd179];
	mul.wide.s32 	%rd154, %r200, 4;
	add.s64 	%rd155, %rd7, %rd154;
	st.global.u32 	[%rd155], %r199;
	add.s64 	%rd179, %rd179, 4;
	add.s64 	%rd178, %rd178, 4;
	add.s32 	%r302, %r302, 1;
	setp.ne.s32 	%p18, %r302, 0;
	@%p18 bra 	$L__BB3_25;
$L__BB3_26:
	ld.global.u32 	%r316, [%rd7];
	add.s32 	%r39, %r68, -1;
	setp.lt.s32 	%p19, %r68, 2;
	@%p19 bra 	$L__BB3_39;
	add.s32 	%r203, %r68, -2;
	and.b32  	%r40, %r39, 15;
	setp.lt.u32 	%p20, %r203, 15;
	mov.b32 	%r310, 0;
	@%p20 bra 	$L__BB3_30;
	and.b32  	%r310, %r39, -16;
	neg.s32 	%r303, %r310;
	mul.wide.s32 	%rd156, %r2, 4;
	add.s64 	%rd157, %rd156, %rd4;
	add.s64 	%rd181, %rd157, 32;
	add.s64 	%rd180, %rd3, 32;
$L__BB3_29:
	.pragma "nounroll";
	ld.global.u32 	%r204, [%rd180+-28];
	ld.global.u32 	%r205, [%rd181+-28];
	mad.lo.s32 	%r206, %r204, %r316, %r205;
	ld.global.u32 	%r207, [%rd180+-24];
	ld.global.u32 	%r208, [%rd181+-24];
	mad.lo.s32 	%r209, %r207, %r206, %r208;
	ld.global.u32 	%r210, [%rd180+-20];
	ld.global.u32 	%r211, [%rd181+-20];
	mad.lo.s32 	%r212, %r210, %r209, %r211;
	ld.global.u32 	%r213, [%rd180+-16];
	ld.global.u32 	%r214, [%rd181+-16];
	mad.lo.s32 	%r215, %r213, %r212, %r214;
	ld.global.u32 	%r216, [%rd180+-12];
	ld.global.u32 	%r217, [%rd181+-12];
	mad.lo.s32 	%r218, %r216, %r215, %r217;
	ld.global.u32 	%r219, [%rd180+-8];
	ld.global.u32 	%r220, [%rd181+-8];
	mad.lo.s32 	%r221, %r219, %r218, %r220;
	ld.global.u32 	%r222, [%rd180+-4];
	ld.global.u32 	%r223, [%rd181+-4];
	mad.lo.s32 	%r224, %r222, %r221, %r223;
	ld.global.u32 	%r225, [%rd180];
	ld.global.u32 	%r226, [%rd181];
	mad.lo.s32 	%r227, %r225, %r224, %r226;
	ld.global.u32 	%r228, [%rd180+4];
	ld.global.u32 	%r229, [%rd181+4];
	mad.lo.s32 	%r230, %r228, %r227, %r229;
	ld.global.u32 	%r231, [%rd180+8];
	ld.global.u32 	%r232, [%rd181+8];
	mad.lo.s32 	%r233, %r231, %r230, %r232;
	ld.global.u32 	%r234, [%rd180+12];
	ld.global.u32 	%r235, [%rd181+12];
	mad.lo.s32 	%r236, %r234, %r233, %r235;
	ld.global.u32 	%r237, [%rd180+16];
	ld.global.u32 	%r238, [%rd181+16];
	mad.lo.s32 	%r239, %r237, %r236, %r238;
	ld.global.u32 	%r240, [%rd180+20];
	ld.global.u32 	%r241, [%rd181+20];
	mad.lo.s32 	%r242, %r240, %r239, %r241;
	ld.global.u32 	%r243, [%rd180+24];
	ld.global.u32 	%r244, [%rd181+24];
	mad.lo.s32 	%r245, %r243, %r242, %r244;
	ld.global.u32 	%r246, [%rd180+28];
	ld.global.u32 	%r247, [%rd181+28];
	mad.lo.s32 	%r248, %r246, %r245, %r247;
	ld.global.u32 	%r249, [%rd180+32];
	ld.global.u32 	%r250, [%rd181+32];
	mad.lo.s32 	%r316, %r249, %r248, %r250;
	add.s32 	%r303, %r303, 16;
	add.s64 	%rd181, %rd181, 64;
	add.s64 	%rd180, %rd180, 64;
	setp.ne.s32 	%p21, %r303, 0;
	@%p21 bra 	$L__BB3_29;
$L__BB3_30:
	setp.eq.s32 	%p22, %r40, 0;
	@%p22 bra 	$L__BB3_39;
	and.b32  	%r50, %r39, 7;
	setp.lt.u32 	%p23, %r40, 8;
	@%p23 bra 	$L__BB3_33;
	mul.wide.u32 	%rd158, %r310, 4;
	add.s64 	%rd159, %rd3, %rd158;
	ld.global.u32 	%r252, [%rd159+4];
	add.s64 	%rd160, %rd7, %rd158;
	ld.global.u32 	%r253, [%rd160+4];
	mad.lo.s32 	%r254, %r252, %r316, %r253;
	ld.global.u32 	%r255, [%rd159+8];
	ld.global.u32 	%r256, [%rd160+8];
	mad.lo.s32 	%r257, %r255, %r254, %r256;
	ld.global.u32 	%r258, [%rd159+12];
	ld.global.u32 	%r259, [%rd160+12];
	mad.lo.s32 	%r260, %r258, %r257, %r259;
	ld.global.u32 	%r261, [%rd159+16];
	ld.global.u32 	%r262, [%rd160+16];
	mad.lo.s32 	%r263, %r261, %r260, %r262;
	ld.global.u32 	%r264, [%rd159+20];
	ld.global.u32 	%r265, [%rd160+20];
	mad.lo.s32 	%r266, %r264, %r263, %r265;
	ld.global.u32 	%r267, [%rd159+24];
	ld.global.u32 	%r268, [%rd160+24];
	mad.lo.s32 	%r269, %r267, %r266, %r268;
	ld.global.u32 	%r270, [%rd159+28];
	ld.global.u32 	%r271, [%rd160+28];
	mad.lo.s32 	%r272, %r270, %r269, %r271;
	add.s32 	%r310, %r310, 8;
	ld.global.u32 	%r273, [%rd159+32];
	ld.global.u32 	%r274, [%rd160+32];
	mad.lo.s32 	%r316, %r273, %r272, %r274;
$L__BB3_33:
	setp.eq.s32 	%p24, %r50, 0;
	@%p24 bra 	$L__BB3_39;
	and.b32  	%r56, %r39, 3;
	setp.lt.u32 	%p25, %r50, 4;
	@%p25 bra 	$L__BB3_36;
	mul.wide.u32 	%rd161, %r310, 4;
	add.s64 	%rd162, %rd3, %rd161;
	ld.global.u32 	%r276, [%rd162+4];
	add.s64 	%rd163, %rd7, %rd161;
	ld.global.u32 	%r277, [%rd163+4];
	mad.lo.s32 	%r278, %r276, %r316, %r277;
	ld.global.u32 	%r279, [%rd162+8];
	ld.global.u32 	%r280, [%rd163+8];
	mad.lo.s32 	%r281, %r279, %r278, %r280;
	ld.global.u32 	%r282, [%rd162+12];
	ld.global.u32 	%r283, [%rd163+12];
	mad.lo.s32 	%r284, %r282, %r281, %r283;
	add.s32 	%r310, %r310, 4;
	ld.global.u32 	%r285, [%rd162+16];
	ld.global.u32 	%r286, [%rd163+16];
	mad.lo.s32 	%r316, %r285, %r284, %r286;
$L__BB3_36:
	setp.eq.s32 	%p26, %r56, 0;
	@%p26 bra 	$L__BB3_39;
	mul.wide.u32 	%rd164, %r310, 4;
	add.s64 	%rd165, %rd164, %rd3;
	add.s64 	%rd183, %rd165, 4;
	mul.wide.s32 	%rd166, %r2, 4;
	add.s64 	%rd167, %rd166, %rd164;
	add.s64 	%rd168, %rd167, %rd4;
	add.s64 	%rd182, %rd168, 4;
	neg.s32 	%r314, %r56;
$L__BB3_38:
	.pragma "nounroll";
	ld.global.u32 	%r287, [%rd183];
	ld.global.u32 	%r288, [%rd182];
	mad.lo.s32 	%r316, %r287, %r316, %r288;
	add.s64 	%rd183, %rd183, 4;
	add.s64 	%rd182, %rd182, 4;
	add.s32 	%r314, %r314, 1;
	setp.ne.s32 	%p27, %r314, 0;
	@%p27 bra 	$L__BB3_38;
$L__BB3_39:
	ld.param.u64 	%rd175, [_Z21transposeTensorKernelPfS_iPiS0_S0_S0_S0_ii_param_0];
	cvta.to.global.u64 	%rd169, %rd175;
	mul.wide.s32 	%rd170, %r316, 4;
	add.s64 	%rd171, %rd169, %rd170;
	ld.global.f32 	%f1, [%rd171];
	cvta.to.global.u64 	%rd172, %rd34;
	mul.wide.s32 	%rd173, %r1, 4;
	add.s64 	%rd174, %rd172, %rd173;
	st.global.f32 	[%rd174], %f1;
$L__BB3_40:
	ret;

}
	// .globl	_Z22transformBboxSQDKernelPfS_S_ffffiiii
.visible .entry _Z22transformBboxSQDKernelPfS_S_ffffiiii(
	.param .u64 .ptr .align 1 _Z22transformBboxSQDKernelPfS_S_ffffiiii_param_0,
	.param .u64 .ptr .align 1 _Z22transformBboxSQDKernelPfS_S_ffffiiii_param_1,
	.param .u64 .ptr .align 1 _Z22transformBboxSQDKernelPfS_S_ffffiiii_param_2,
	.param .f32 _Z22transformBboxSQDKernelPfS_S_ffffiiii_param_3,
	.param .f32 _Z22transformBboxSQDKernelPfS_S_ffffiiii_param_4,
	.param .f32 _Z22transformBboxSQDKernelPfS_S_ffffiiii_param_5,
	.param .f32 _Z22transformBboxSQDKernelPfS_S_ffffiiii_param_6,
	.param .u32 _Z22transformBboxSQDKernelPfS_S_ffffiiii_param_7,
	.param .u32 _Z22transformBboxSQDKernelPfS_S_ffffiiii_param_8,
	.param .u32 _Z22transformBboxSQDKernelPfS_S_ffffiiii_param_9,
	.param .u32 _Z22transformBboxSQDKernelPfS_S_ffffiiii_param_10
)
{
	.reg .pred 	%p<14>;
	.reg .b32 	%r<13>;
	.reg .b32 	%f<77>;
	.reg .b64 	%rd<12>;
	.reg .b64 	%fd<15>;

	ld.param.u64 	%rd2, [_Z22transformBboxSQDKernelPfS_S_ffffiiii_param_0];
	ld.param.u64 	%rd3, [_Z22transformBboxSQDKernelPfS_S_ffffiiii_param_1];
	ld.param.u64 	%rd4, [_Z22transformBboxSQDKernelPfS_S_ffffiiii_param_2];
	ld.param.f32 	%f22, [_Z22transformBboxSQDKernelPfS_S_ffffiiii_param_3];
	ld.param.f32 	%f23, [_Z22transformBboxSQDKernelPfS_S_ffffiiii_param_4];
	ld.param.f32 	%f24, [_Z22transformBboxSQDKernelPfS_S_ffffiiii_param_5];
	ld.param.f32 	%f25, [_Z22transformBboxSQDKernelPfS_S_ffffiiii_param_6];
	ld.param.u32 	%r3, [_Z22transformBboxSQDKernelPfS_S_ffffiiii_param_7];
	ld.param.u32 	%r4, [_Z22transformBboxSQDKernelPfS_S_ffffiiii_param_8];
	ld.param.u32 	%r5, [_Z22transformBboxSQDKernelPfS_S_ffffiiii_param_9];
	ld.param.u32 	%r6, [_Z22transformBboxSQDKernelPfS_S_ffffiiii_param_10];
	mov.u32 	%r7, %ctaid.x;
	mov.u32 	%r8, %tid.x;
	mad.lo.s32 	%r1, %r5, %r7, %r8;
	setp.ge.s32 	%p1, %r1, %r6;
	@%p1 bra 	$L__BB4_18;
	cvta.to.global.u64 	%rd5, %rd2;
	cvta.to.global.u64 	%rd6, %rd3;
	div.rn.f32 	%f1, %f22, %f24;
	div.rn.f32 	%f2, %f23, %f25;
	shl.b32 	%r2, %r1, 2;
	mul.wide.s32 	%rd7, %r2, 4;
	add.s64 	%rd8, %rd5, %rd7;
	ld.global.f32 	%f26, [%rd8];
	ld.global.f32 	%f27, [%rd8+4];
	ld.global.f32 	%f3, [%rd8+8];
	ld.global.f32 	%f4, [%rd8+12];
	add.s64 	%rd9, %rd6, %rd7;
	ld.global.f32 	%f28, [%rd9];
	ld.global.f32 	%f29, [%rd9+4];
	ld.global.f32 	%f5, [%rd9+8];
	ld.global.f32 	%f6, [%rd9+12];
	fma.rn.f32 	%f30, %f26, %f5, %f28;
	div.rn.f32 	%f31, %f30, %f1;
	cvt.rn.f32.s32 	%f32, %r3;
	add.f32 	%f7, %f31, %f32;
	fma.rn.f32 	%f33, %f27, %f6, %f29;
	div.rn.f32 	%f34, %f33, %f2;
	cvt.rn.f32.s32 	%f35, %r4;
	add.f32 	%f8, %f34, %f35;
	setp.geu.f32 	%p2, %f3, 0f3F800000;
	@%p2 bra 	$L__BB4_3;
	fma.rn.f32 	%f37, %f3, 0f3BBB989D, 0f3F000000;
	cvt.sat.f32.f32 	%f38, %f37;
	mov.f32 	%f39, 0f4B400001;
	mov.f32 	%f40, 0f437C0000;
	fma.rm.f32 	%f41, %f38, %f40, %f39;
	add.f32 	%f42, %f41, 0fCB40007F;
	neg.f32 	%f43, %f42;
	fma.rn.f32 	%f44, %f3, 0f3FB8AA3B, %f43;
	fma.rn.f32 	%f45, %f3, 0f32A57060, %f44;
	mov.b32 	%r9, %f41;
	shl.b32 	%r10, %r9, 23;
	mov.b32 	%f46, %r10;
	ex2.approx.ftz.f32 	%f47, %f45;
	mul.f32 	%f73, %f47, %f46;
	bra.uni 	$L__BB4_4;
$L__BB4_3:
	ld.global.f32 	%f36, [E];
	mul.f32 	%f73, %f3, %f36;
$L__BB4_4:
	mul.f32 	%f48, %f5, %f73;
	div.rn.f32 	%f12, %f48, %f1;
	setp.geu.f32 	%p3, %f4, 0f3F800000;
	@%p3 bra 	$L__BB4_6;
	fma.rn.f32 	%f50, %f4, 0f3BBB989D, 0f3F000000;
	cvt.sat.f32.f32 	%f51, %f50;
	mov.f32 	%f52, 0f4B400001;
	mov.f32 	%f53, 0f437C0000;
	fma.rm.f32 	%f54, %f51, %f53, %f52;
	add.f32 	%f55, %f54, 0fCB40007F;
	neg.f32 	%f56, %f55;
	fma.rn.f32 	%f57, %f4, 0f3FB8AA3B, %f56;
	fma.rn.f32 	%f58, %f4, 0f32A57060, %f57;
	mov.b32 	%r11, %f54;
	shl.b32 	%r12, %r11, 23;
	mov.b32 	%f59, %r12;
	ex2.approx.ftz.f32 	%f60, %f58;
	mul.f32 	%f74, %f60, %f59;
	bra.uni 	$L__BB4_7;
$L__BB4_6:
	ld.global.f32 	%f49, [E];
	mul.f32 	%f74, %f4, %f49;
$L__BB4_7:
	mul.f32 	%f61, %f6, %f74;
	div.rn.f32 	%f62, %f61, %f2;
	cvt.f64.f32 	%fd6, %f7;
	cvt.f64.f32 	%fd7, %f12;
	mul.f64 	%fd8, %fd7, 0d3FE0000000000000;
	setp.lt.f64 	%p4, %fd8, %fd6;
	sub.f64 	%fd9, %fd6, %fd8;
	selp.f64 	%fd10, %fd9, 0d0000000000000000, %p4;
	add.f32 	%f16, %f24, 0fBF800000;
	cvt.f64.f32 	%fd11, %f16;
	setp.lt.f64 	%p5, %fd10, %fd11;
	cvt.rn.f32.f64 	%f63, %fd10;
	selp.f32 	%f64, %f63, %f16, %p5;
	cvta.to.global.u64 	%rd10, %rd4;
	add.s64 	%rd1, %rd10, %rd7;
	st.global.f32 	[%rd1], %f64;
	cvt.f64.f32 	%fd1, %f8;
	cvt.f64.f32 	%fd12, %f62;
	mul.f64 	%fd2, %fd12, 0d3FE0000000000000;
	setp.lt.f64 	%p6, %fd2, %fd1;
	sub.f64 	%fd13, %fd1, %fd2;
	selp.f64 	%fd14, %fd13, 0d0000000000000000, %p6;
	add.f32 	%f17, %f25, 0fBF800000;
	cvt.f64.f32 	%fd3, %f17;
	setp.lt.f64 	%p7, %fd14, %fd3;
	cvt.rn.f32.f64 	%f65, %fd14;
	selp.f32 	%f66, %f65, %f17, %p7;
	st.global.f32 	[%rd1+4], %f66;
	add.f64 	%fd4, %fd8, %fd6;
	setp.geu.f64 	%p8, %fd4, %fd11;
	mov.f32 	%f75, 0f00000000;
	@%p8 bra 	$L__BB4_10;
	setp.gt.f64 	%p10, %fd4, 0d0000000000000000;
	@%p10 bra 	$L__BB4_9;
	bra.uni 	$L__BB4_12;
$L__BB4_9:
	cvt.rn.f32.f64 	%f75, %fd4;
	bra.uni 	$L__BB4_12;
$L__BB4_10:
	setp.gt.f32 	%p9, %f16, 0f00000000;
	@%p9 bra 	$L__BB4_11;
	bra.uni 	$L__BB4_12;
$L__BB4_11:
	mov.f32 	%f75, %f16;
$L__BB4_12:
	st.global.f32 	[%rd1+8], %f75;
	add.f64 	%fd5, %fd2, %fd1;
	setp.geu.f64 	%p11, %fd5, %fd3;
	mov.f32 	%f76, 0f00000000;
	@%p11 bra 	$L__BB4_15;
	setp.gt.f64 	%p13, %fd5, 0d0000000000000000;
	@%p13 bra 	$L__BB4_14;
	bra.uni 	$L__BB4_17;
$L__BB4_14:
	cvt.rn.f32.f64 	%f76, %fd5;
	bra.uni 	$L__BB4_17;
$L__BB4_15:
	setp.gt.f32 	%p12, %f17, 0f00000000;
	@%p12 bra 	$L__BB4_16;
	bra.uni 	$L__BB4_17;
$L__BB4_16:
	mov.f32 	%f76, %f17;
$L__BB4_17:
	st.global.f32 	[%rd1+12], %f76;
$L__BB4_18:
	ret;

}
	// .globl	_Z18pickElementsKernelPfS_Piiii
.visible .entry _Z18pickElementsKernelPfS_Piiii(
	.param .u64 .ptr .align 1 _Z18pickElementsKernelPfS_Piiii_param_0,
	.param .u64 .ptr .align 1 _Z18pickElementsKernelPfS_Piiii_param_1,
	.param .u64 .ptr .align 1 _Z18pickElementsKernelPfS_Piiii_param_2,
	.param .u32 _Z18pickElementsKernelPfS_Piiii_param_3,
	.param .u32 _Z18pickElementsKernelPfS_Piiii_param_4,
	.param .u32 _Z18pickElementsKernelPfS_Piiii_param_5
)
{
	.reg .pred 	%p<11>;
	.reg .b32 	%r<49>;
	.reg .b32 	%f<30>;
	.reg .b64 	%rd<27>;

	ld.param.u64 	%rd7, [_Z18pickElementsKernelPfS_Piiii_param_0];
	ld.param.u64 	%rd8, [_Z18pickElementsKernelPfS_Piiii_param_1];
	ld.param.u64 	%rd6, [_Z18pickElementsKernelPfS_Piiii_param_2];
	ld.param.u32 	%r29, [_Z18pickElementsKernelPfS_Piiii_param_3];
	ld.param.u32 	%r30, [_Z18pickElementsKernelPfS_Piiii_param_4];
	ld.param.u32 	%r31, [_Z18pickElementsKernelPfS_Piiii_param_5];
	cvta.to.global.u64 	%rd1, %rd8;
	cvta.to.global.u64 	%rd2, %rd7;
	mov.u32 	%r32, %ctaid.x;
	mov.u32 	%r33, %tid.x;
	mad.lo.s32 	%r1, %r30, %r32, %r33;
	setp.ge.s32 	%p1, %r1, %r31;
	@%p1 bra 	$L__BB5_14;
	cvta.to.global.u64 	%rd3, %rd6;
	setp.lt.s32 	%p2, %r29, 1;
	@%p2 bra 	$L__BB5_14;
	mul.wide.s32 	%rd9, %r1, 4;
	add.s64 	%rd10, %rd3, %rd9;
	ld.global.u32 	%r35, [%rd10];
	mul.lo.s32 	%r2, %r35, %r29;
	mul.lo.s32 	%r3, %r1, %r29;
	and.b32  	%r4, %r29, 15;
	setp.lt.u32 	%p3, %r29, 16;
	mov.b32 	%r44, 0;
	@%p3 bra 	$L__BB5_5;
	and.b32  	%r44, %r29, 2147483632;
	neg.s32 	%r42, %r44;
	add.s64 	%rd4, %rd2, 32;
	add.s64 	%rd5, %rd1, 32;
	mov.u32 	%r40, %r3;
	mov.u32 	%r41, %r2;
$L__BB5_4:
	.pragma "nounroll";
	mul.wide.s32 	%rd11, %r41, 4;
	add.s64 	%rd12, %rd4, %rd11;
	mul.wide.s32 	%rd13, %r40, 4;
	add.s64 	%rd14, %rd5, %rd13;
	ld.global.f32 	%f1, [%rd12+-32];
	st.global.f32 	[%rd14+-32], %f1;
	ld.global.f32 	%f2, [%rd12+-28];
	st.global.f32 	[%rd14+-28], %f2;
	ld.global.f32 	%f3, [%rd12+-24];
	st.global.f32 	[%rd14+-24], %f3;
	ld.global.f32 	%f4, [%rd12+-20];
	st.global.f32 	[%rd14+-20], %f4;
	ld.global.f32 	%f5, [%rd12+-16];
	st.global.f32 	[%rd14+-16], %f5;
	ld.global.f32 	%f6, [%rd12+-12];
	st.global.f32 	[%rd14+-12], %f6;
	ld.global.f32 	%f7, [%rd12+-8];
	st.global.f32 	[%rd14+-8], %f7;
	ld.global.f32 	%f8, [%rd12+-4];
	st.global.f32 	[%rd14+-4], %f8;
	ld.global.f32 	%f9, [%rd12];
	st.global.f32 	[%rd14], %f9;
	ld.global.f32 	%f10, [%rd12+4];
	st.global.f32 	[%rd14+4], %f10;
	ld.global.f32 	%f11, [%rd12+8];
	st.global.f32 	[%rd14+8], %f11;
	ld.global.f32 	%f12, [%rd12+12];
	st.global.f32 	[%rd14+12], %f12;
	ld.global.f32 	%f13, [%rd12+16];
	st.global.f32 	[%rd14+16], %f13;
	ld.global.f32 	%f14, [%rd12+20];
	st.global.f32 	[%rd14+20], %f14;
	ld.global.f32 	%f15, [%rd12+24];
	st.global.f32 	[%rd14+24], %f15;
	ld.global.f32 	%f16, [%rd12+28];
	st.global.f32 	[%rd14+28], %f16;
	add.s32 	%r42, %r42, 16;
	add.s32 	%r41, %r41, 16;
	add.s32 	%r40, %r40, 16;
	setp.ne.s32 	%p4, %r42, 0;
	@%p4 bra 	$L__BB5_4;
$L__BB5_5:
	setp.eq.s32 	%p5, %r4, 0;
	@%p5 bra 	$L__BB5_14;
	and.b32  	%r14, %r29, 7;
	setp.lt.u32 	%p6, %r4, 8;
	@%p6 bra 	$L__BB5_8;
	add.s32 	%r36, %r44, %r2;
	mul.wide.s32 	%rd15, %r36, 4;
	add.s64 	%rd16, %rd2, %rd15;
	ld.global.f32 	%f17, [%rd16];
	add.s32 	%r37, %r44, %r3;
	mul.wide.s32 	%rd17, %r37, 4;
	add.s64 	%rd18, %rd1, %rd17;
	st.global.f32 	[%rd18], %f17;
	ld.global.f32 	%f18, [%rd16+4];
	st.global.f32 	[%rd18+4], %f18;
	ld.global.f32 	%f19, [%rd16+8];
	st.global.f32 	[%rd18+8], %f19;
	ld.global.f32 	%f20, [%rd16+12];
	st.global.f32 	[%rd18+12], %f20;
	ld.global.f32 	%f21, [%rd16+16];
	st.global.f32 	[%rd18+16], %f21;
	ld.global.f32 	%f22, [%rd16+20];
	st.global.f32 	[%rd18+20], %f22;
	ld.global.f32 	%f23, [%rd16+24];
	st.global.f32 	[%rd18+24], %f23;
	ld.global.f32 	%f24, [%rd16+28];
	st.global.f32 	[%rd18+28], %f24;
	add.s32 	%r44, %r44, 8;
$L__BB5_8:
	setp.eq.s32 	%p7, %r14, 0;
	@%p7 bra 	$L__BB5_14;
	and.b32  	%r17, %r29, 3;
	setp.lt.u32 	%p8, %r14, 4;
	@%p8 bra 	$L__BB5_11;
	add.s32 	%r38, %r44, %r2;
	mul.wide.s32 	%rd19, %r38, 4;
	add.s64 	%rd20, %rd2, %rd19;
	ld.global.f32 	%f25, [%rd20];
	add.s32 	%r39, %r44, %r3;
	mul.wide.s32 	%rd21, %r39, 4;
	add.s64 	%rd22, %rd1, %rd21;
	st.global.f32 	[%rd22], %f25;
	ld.global.f32 	%f26, [%rd20+4];
	st.global.f32 	[%rd22+4], %f26;
	ld.global.f32 	%f27, [%rd20+8];
	st.global.f32 	[%rd22+8], %f27;
	ld.global.f32 	%f28, [%rd20+12];
	st.global.f32 	[%rd22+12], %f28;
	add.s32 	%r44, %r44, 4;
$L__BB5_11:
	setp.eq.s32 	%p9, %r17, 0;
	@%p9 bra 	$L__BB5_14;
	add.s32 	%r48, %r44, %r3;
	add.s32 	%r47, %r44, %r2;
	neg.s32 	%r46, %r17;
$L__BB5_13:
	.pragma "nounroll";
	mul.wide.s32 	%rd23, %r48, 4;
	add.s64 	%rd24, %rd1, %rd23;
	mul.wide.s32 	%rd25, %r47, 4;
	add.s64 	%rd26, %rd2, %rd25;
	ld.global.f32 	%f29, [%rd26];
	st.global.f32 	[%rd24], %f29;
	add.s32 	%r48, %r48, 1;
	add.s32 	%r47, %r47, 1;
	add.s32 	%r46, %r46, 1;
	setp.ne.s32 	%p10, %r46, 0;
	@%p10 bra 	$L__BB5_13;
$L__BB5_14:
	ret;

}


// ===== COMPILED SASS (sm_100) =====

	.target	sm_100

	.elftype	@"ET_EXEC"


//--------------------- .note.nv.tkinfo           --------------------------
	.section	.note.nv.tkinfo,"",@"SHT_NOTE"
	.sectionflags	@"SHF_NOTE_NV_TKINFO"
	.tkinfo
        /*0018*/ 	.word	0x00000002
        /*0030*/ 	.string	""
        /*0030*/ 	.string	"ptxas"
        /*0030*/ 	.string	"Cuda compilation tools, release 13.0, V13.0.88"
        /*0030*/ 	.string	"Build cuda_13.0.r13.0/compiler.36424714_0"
        /*0030*/ 	.string	"-arch sm_100 -m 64 "



//--------------------- .note.nv.cuinfo           --------------------------
	.section	.note.nv.cuinfo,"",@"SHT_NOTE"
	.sectionflags	@"SHF_NOTE_NV_CUINFO"
        /*0018*/ 	.short	0x0002
        /*001a*/ 	.short	0x0064
        /*001c*/ 	.short	0x0082
	.zero		2


//--------------------- .nv.info                  --------------------------
	.section	.nv.info,"",@"SHT_CUDA_INFO"
	.align	4


	//----- nvinfo : EIATTR_REGCOUNT
	.align		4
        /*0000*/ 	.byte	0x04, 0x2f
        /*0002*/ 	.short	(.L_2 - .L_1)
	.align		4
.L_1:
        /*0004*/ 	.word	index@(_Z17sliceTensorKernelPfS_iiiiii)
        /*0008*/ 	.word	0x0000000c


	//----- nvinfo : EIATTR_FRAME_SIZE
	.align		4
.L_2:
        /*000c*/ 	.byte	0x04, 0x11
        /*000e*/ 	.short	(.L_4 - .L_3)
	.align		4
.L_3:
        /*0010*/ 	.word	index@(_Z17sliceTensorKernelPfS_iiiiii)
        /*0014*/ 	.word	0x00000000


	//----- nvinfo : EIATTR_REGCOUNT
	.align		4
.L_4:
        /*0018*/ 	.byte	0x04, 0x2f
        /*001a*/ 	.short	(.L_6 - .L_5)
	.align		4
.L_5:
        /*001c*/ 	.word	index@(_Z18reduceArgMaxKernelPfS_S_iiiii)
        /*0020*/ 	.word	0x00000020


	//----- nvinfo : EIATTR_FRAME_SIZE
	.align		4
.L_6:
        /*0024*/ 	.byte	0x04, 0x11
        /*0026*/ 	.short	(.L_8 - .L_7)
	.align		4
.L_7:
        /*0028*/ 	.word	index@(_Z18reduceArgMaxKernelPfS_S_iiiii)
        /*002c*/ 	.word	0x00000000


	//----- nvinfo : EIATTR_REGCOUNT
	.align		4
.L_8:
        /*0030*/ 	.byte	0x04, 0x2f
        /*0032*/ 	.short	(.L_10 - .L_9)
	.align		4
.L_9:
        /*0034*/ 	.word	index@(_Z21multiplyElementKernelPfS_S_ii)
        /*0038*/ 	.word	0x0000000c


	//----- nvinfo : EIATTR_FRAME_SIZE
	.align		4
.L_10:
        /*003c*/ 	.byte	0x04, 0x11
        /*003e*/ 	.short	(.L_12 - .L_11)
	.align		4
.L_11:
        /*0040*/ 	.word	index@(_Z21multiplyElementKernelPfS_S_ii)
        /*0044*/ 	.word	0x00000000


	//----- nvinfo : EIATTR_REGCOUNT
	.align		4
.L_12:
        /*0048*/ 	.byte	0x04, 0x2f
        /*004a*/ 	.short	(.L_14 - .L_13)
	.align		4
.L_13:
        /*004c*/ 	.word	index@(_Z21transposeTensorKernelPfS_iPiS0_S0_S0_S0_ii)
        /*0050*/ 	.word	0x00000020


	//----- nvinfo : EIATTR_FRAME_SIZE
	.align		4
.L_14:
        /*0054*/ 	.byte	0x04, 0x11
        /*0056*/ 	.short	(.L_16 - .L_15)
	.align		4
.L_15:
        /*0058*/ 	.word	index@(_Z21transposeTensorKernelPfS_iPiS0_S0_S0_S0_ii)
        /*005c*/ 	.word	0x00000000


	//----- nvinfo : EIATTR_REGCOUNT
	.align		4
.L_16:
        /*0060*/ 	.byte	0x04, 0x2f
        /*0062*/ 	.short	(.L_18 - .L_17)
	.align		4
.L_17:
        /*0064*/ 	.word	index@(_Z22transformBboxSQDKernelPfS_S_ffffiiii)
        /*0068*/ 	.word	0x0000001e


	//----- nvinfo : EIATTR_FRAME_SIZE
	.align		4
.L_18:
        /*006c*/ 	.byte	0x04, 0x11
        /*006e*/ 	.short	(.L_20 - .L_19)
	.align		4
.L_19:
        /*0070*/ 	.word	index@($__internal_0_$__cuda_sm3x_div_rn_noftz_f32_slowpath)
        /*0074*/ 	.word	0x00000000


	//----- nvinfo : EIATTR_FRAME_SIZE
	.align		4
.L_20:
        /*0078*/ 	.byte	0x04, 0x11
        /*007a*/ 	.short	(.L_22 - .L_21)
	.align		4
.L_21:
        /*007c*/ 	.word	index@(_Z22transformBboxSQDKernelPfS_S_ffffiiii)
        /*0080*/ 	.word	0x00000000


	//----- nvinfo : EIATTR_REGCOUNT
	.align		4
.L_22:
        /*0084*/ 	.byte	0x04, 0x2f
        /*0086*/ 	.short	(.L_24 - .L_23)
	.align		4
.L_23:
        /*0088*/ 	.word	index@(_Z18pickElementsKernelPfS_Piiii)
        /*008c*/ 	.word	0x0000001a


	//----- nvinfo : EIATTR_FRAME_SIZE
	.align		4
.L_24:
        /*0090*/ 	.byte	0x04, 0x11
        /*0092*/ 	.short	(.L_26 - .L_25)
	.align		4
.L_25:
        /*0094*/ 	.word	index@(_Z18pickElementsKernelPfS_Piiii)
        /*0098*/ 	.word	0x00000000


	//----- nvinfo : EIATTR_MIN_STACK_SIZE
	.align		4
.L_26:
        /*009c*/ 	.byte	0x04, 0x12
        /*009e*/ 	.short	(.L_28 - .L_27)
	.align		4
.L_27:
        /*00a0*/ 	.word	index@(_Z18pickElementsKernelPfS_Piiii)
        /*00a4*/ 	.word	0x00000000


	//----- nvinfo : EIATTR_MIN_STACK_SIZE
	.align		4
.L_28:
        /*00a8*/ 	.byte	0x04, 0x12
        /*00aa*/ 	.short	(.L_30 - .L_29)
	.align		4
.L_29:
        /*00ac*/ 	.word	index@(_Z22transformBboxSQDKernelPfS_S_ffffiiii)
        /*00b0*/ 	.word	0x00000000


	//----- nvinfo : EIATTR_MIN_STACK_SIZE
	.align		4
.L_30:
        /*00b4*/ 	.byte	0x04, 0x12
        /*00b6*/ 	.short	(.L_32 - .L_31)
	.align		4
.L_31:
        /*00b8*/ 	.word	index@(_Z21transposeTensorKernelPfS_iPiS0_S0_S0_S0_ii)
        /*00bc*/ 	.word	0x00000000


	//----- nvinfo : EIATTR_MIN_STACK_SIZE
	.align		4
.L_32:
        /*00c0*/ 	.byte	0x04, 0x12
        /*00c2*/ 	.short	(.L_34 - .L_33)
	.align		4
.L_33:
        /*00c4*/ 	.word	index@(_Z21multiplyElementKernelPfS_S_ii)
        /*00c8*/ 	.word	0x00000000


	//----- nvinfo : EIATTR_MIN_STACK_SIZE
	.align		4
.L_34:
        /*00cc*/ 	.byte	0x04, 0x12
        /*00ce*/ 	.short	(.L_36 - .L_35)
	.align		4
.L_35:
        /*00d0*/ 	.word	index@(_Z18reduceArgMaxKernelPfS_S_iiiii)
        /*00d4*/ 	.word	0x00000000


	//----- nvinfo : EIATTR_MIN_STACK_SIZE
	.align		4
.L_36:
        /*00d8*/ 	.byte	0x04, 0x12
        /*00da*/ 	.short	(.L_38 - .L_37)
	.align		4
.L_37:
        /*00dc*/ 	.word	index@(_Z17sliceTensorKernelPfS_iiiiii)
        /*00e0*/ 	.word	0x00000000
.L_38:


//--------------------- .nv.compat                --------------------------
	.section	.nv.compat,"",@"SHT_CUDA_COMPAT_INFO"
	.align	4
        /*0000*/ 	.byte	0x02, 0x09, 0x00, 0x00, 0x02, 0x02, 0x01, 0x00, 0x02, 0x05, 0x05, 0x00, 0x03, 0x07, 0x01, 0x01
        /*0010*/ 	.byte	0x02, 0x03, 0x00, 0x00, 0x02, 0x06, 0x01, 0x00, 0x04, 0x0b, 0x08, 0x00, 0x01, 0x00, 0x00, 0x00
        /*0020*/ 	.byte	0x00, 0x00, 0x00, 0x00


//--------------------- .nv.info._Z18pickElementsKernelPfS_Piiii --------------------------
	.section	.nv.info._Z18pickElementsKernelPfS_Piiii,"",@"SHT_CUDA_INFO"
	.sectionflags	@""
	.align	4


	//----- nvinfo : EIATTR_CUDA_API_VERSION
	.align		4
        /*0000*/ 	.byte	0x04, 0x37
        /*0002*/ 	.short	(.L_40 - .L_39)
.L_39:
        /*0004*/ 	.word	0x00000082


	//----- nvinfo : EIATTR_KPARAM_INFO
	.align		4
.L_40:
        /*0008*/ 	.byte	0x04, 0x17
        /*000a*/ 	.short	(.L_42 - .L_41)
.L_41:
        /*000c*/ 	.word	0x00000000
        /*0010*/ 	.short	0x0005
        /*0012*/ 	.short	0x0020
        /*0014*/ 	.byte	0x00, 0xf0, 0x11, 0x00


	//----- nvinfo : EIATTR_KPARAM_INFO
	.align		4
.L_42:
        /*0018*/ 	.byte	0x04, 0x17
        /*001a*/ 	.short	(.L_44 - .L_43)
.L_43:
        /*001c*/ 	.word	0x00000000
        /*0020*/ 	.short	0x0004
        /*0022*/ 	.short	0x001c
        /*0024*/ 	.byte	0x00, 0xf0, 0x11, 0x00


	//----- nvinfo : EIATTR_KPARAM_INFO
	.align		4
.L_44:
        /*0028*/ 	.byte	0x04, 0x17
        /*002a*/ 	.short	(.L_46 - .L_45)
.L_45:
        /*002c*/ 	.word	0x00000000
        /*0030*/ 	.short	0x0003
        /*0032*/ 	.short	0x0018
        /*0034*/ 	.byte	0x00, 0xf0, 0x11, 0x00


	//----- nvinfo : EIATTR_KPARAM_INFO
	.align		4
.L_46:
        /*0038*/ 	.byte	0x04, 0x17
        /*003a*/ 	.short	(.L_48 - .L_47)
.L_47:
        /*003c*/ 	.word	0x00000000
        /*0040*/ 	.short	0x0002
        /*0042*/ 	.short	0x0010
        /*0044*/ 	.byte	0x00, 0xf5, 0x21, 0x00


	//----- nvinfo : EIATTR_KPARAM_INFO
	.align		4
.L_48:
        /*0048*/ 	.byte	0x04, 0x17
        /*004a*/ 	.short	(.L_50 - .L_49)
.L_49:
        /*004c*/ 	.word	0x00000000
        /*0050*/ 	.short	0x0001
        /*0052*/ 	.short	0x0008
        /*0054*/ 	.byte	0x00, 0xf5, 0x21, 0x00


	//----- nvinfo : EIATTR_KPARAM_INFO
	.align		4
.L_50:
        /*0058*/ 	.byte	0x04, 0x17
        /*005a*/ 	.short	(.L_52 - .L_51)
.L_51:
        /*005c*/ 	.word	0x00000000
        /*0060*/ 	.short	0x0000
        /*0062*/ 	.short	0x0000
        /*0064*/ 	.byte	0x00, 0xf5, 0x21, 0x00


	//----- nvinfo : EIATTR_SPARSE_MMA_MASK
	.align		4
.L_52:
        /*0068*/ 	.byte	0x03, 0x50
        /*006a*/ 	.short	0x0000


	//----- nvinfo : EIATTR_MAXREG_COUNT
	.align		4
        /*006c*/ 	.byte	0x03, 0x1b
        /*006e*/ 	.short	0x00ff


	//----- nvinfo : EIATTR_MERCURY_ISA_VERSION
	.align		4
        /*0070*/ 	.byte	0x03, 0x5f
        /*0072*/ 	.short	0x0101


	//----- nvinfo : EIATTR_VRC_CTA_INIT_COUNT
	.align		4
        /*0074*/ 	.byte	0x02, 0x4a
	.zero		1
	.zero		1


	//----- nvinfo : EIATTR_EXIT_INSTR_OFFSETS
	.align		4
        /*0078*/ 	.byte	0x04, 0x1c
        /*007a*/ 	.short	(.L_54 - .L_53)


	//   ....[0]....
.L_53:
        /*007c*/ 	.word	0x00000070


	//   ....[1]....
        /*0080*/ 	.word	0x000000a0


	//   ....[2]....
        /*0084*/ 	.word	0x000004a0


	//   ....[3]....
        /*0088*/ 	.word	0x00000660


	//   ....[4]....
        /*008c*/ 	.word	0x000007a0


	//   ....[5]....
        /*0090*/ 	.word	0x00000890


	//----- nvinfo : EIATTR_CBANK_PARAM_SIZE
	.align		4
.L_54:
        /*0094*/ 	.byte	0x03, 0x19
        /*0096*/ 	.short	0x0024


	//----- nvinfo : EIATTR_PARAM_CBANK
	.align		4
        /*0098*/ 	.byte	0x04, 0x0a
        /*009a*/ 	.short	(.L_56 - .L_55)
	.align		4
.L_55:
        /*009c*/ 	.word	index@(.nv.constant0._Z18pickElementsKernelPfS_Piiii)
        /*00a0*/ 	.short	0x0380
        /*00a2*/ 	.short	0x0024


	//----- nvinfo : EIATTR_SW_WAR
	.align		4
.L_56:
        /*00a4*/ 	.byte	0x04, 0x36
        /*00a6*/ 	.short	(.L_58 - .L_57)
.L_57:
        /*00a8*/ 	.word	0x00000008
.L_58:


//--------------------- .nv.info._Z22transformBboxSQDKernelPfS_S_ffffiiii --------------------------
	.section	.nv.info._Z22transformBboxSQDKernelPfS_S_ffffiiii,"",@"SHT_CUDA_INFO"
	.sectionflags	@""
	.align	4


	//----- nvinfo : EIATTR_CUDA_API_VERSION
	.align		4
        /*0000*/ 	.byte	0x04, 0x37
        /*0002*/ 	.short	(.L_60 - .L_59)
.L_59:
        /*0004*/ 	.word	0x00000082


	//----- nvinfo : EIATTR_KPARAM_INFO
	.align		4
.L_60:
        /*0008*/ 	.byte	0x04, 0x17
        /*000a*/ 	.short	(.L_62 - .L_61)
.L_61:
        /*000c*/ 	.word	0x00000000
        /*0010*/ 	.short	0x000a
        /*0012*/ 	.short	0x0034
        /*0014*/ 	.byte	0x00, 0xf0, 0x11, 0x00


	//----- nvinfo : EIATTR_KPARAM_INFO
	.align		4
.L_62:
        /*0018*/ 	.byte	0x04, 0x17
        /*001a*/ 	.short	(.L_64 - .L_63)
.L_63:
        /*001c*/ 	.word	0x00000000
        /*0020*/ 	.short	0x0009
        /*0022*/ 	.short	0x0030
        /*0024*/ 	.byte	0x00, 0xf0, 0x11, 0x00


	//----- nvinfo : EIATTR_KPARAM_INFO
	.align		4
.L_64:
        /*0028*/ 	.byte	0x04, 0x17
        /*002a*/ 	.short	(.L_66 - .L_65)
.L_65:
        /*002c*/ 	.word	0x00000000
        /*0030*/ 	.short	0x0008
        /*0032*/ 	.short	0x002c
        /*0034*/ 	.byte	0x00, 0xf0, 0x11, 0x00


	//----- nvinfo : EIATTR_KPARAM_INFO
	.align		4
.L_66:
        /*0038*/ 	.byte	0x04, 0x17
        /*003a*/ 	.short	(.L_68 - .L_67)
.L_67:
        /*003c*/ 	.word	0x00000000
        /*0040*/ 	.short	0x0007
        /*0042*/ 	.short	0x0028
        /*0044*/ 	.byte	0x00, 0xf0, 0x11, 0x00


	//----- nvinfo : EIATTR_KPARAM_INFO
	.align		4
.L_68:
        /*0048*/ 	.byte	0x04, 0x17
        /*004a*/ 	.short	(.L_70 - .L_69)
.L_69:
        /*004c*/ 	.word	0x00000000
        /*0050*/ 	.short	0x0006
        /*0052*/ 	.short	0x0024
        /*0054*/ 	.byte	0x00, 0xf0, 0x11, 0x00


	//----- nvinfo : EIATTR_KPARAM_INFO
	.align		4
.L_70:
        /*0058*/ 	.byte	0x04, 0x17
        /*005a*/ 	.short	(.L_72 - .L_71)
.L_71:
        /*005c*/ 	.word	0x00000000
        /*0060*/ 	.short	0x0005
        /*0062*/ 	.short	0x0020
        /*0064*/ 	.byte	0x00, 0xf0, 0x11, 0x00


	//----- nvinfo : EIATTR_KPARAM_INFO
	.align		4
.L_72:
        /*0068*/ 	.byte	0x04, 0x17
        /*006a*/ 	.short	(.L_74 - .L_73)
.L_73:
        /*006c*/ 	.word	0x00000000
        /*0070*/ 	.short	0x0004
        /*0072*/ 	.short	0x001c
        /*0074*/ 	.byte	0x00, 0xf0, 0x11, 0x00


	//----- nvinfo : EIATTR_KPARAM_INFO
	.align		4
.L_74:
        /*0078*/ 	.byte	0x04, 0x17
        /*007a*/ 	.short	(.L_76 - .L_75)
.L_75:
        /*007c*/ 	.word	0x00000000
        /*0080*/ 	.short	0x0003
        /*0082*/ 	.short	0x0018
        /*0084*/ 	.byte	0x00, 0xf0, 0x11, 0x00


	//----- nvinfo : EIATTR_KPARAM_INFO
	.align		4
.L_76:
        /*0088*/ 	.byte	0x04, 0x17
        /*008a*/ 	.short	(.L_78 - .L_77)
.L_77:
        /*008c*/ 	.word	0x00000000
        /*0090*/ 	.short	0x0002
        /*0092*/ 	.short	0x0010
        /*0094*/ 	.byte	0x00, 0xf5, 0x21, 0x00


	//----- nvinfo : EIATTR_KPARAM_INFO
	.align		4
.L_78:
        /*0098*/ 	.byte	0x04, 0x17
        /*009a*/ 	.short	(.L_80 - .L_79)
.L_79:
        /*009c*/ 	.word	0x00000000
        /*00a0*/ 	.short	0x0001
        /*00a2*/ 	.short	0x0008
        /*00a4*/ 	.byte	0x00, 0xf5, 0x21, 0x00


	//----- nvinfo : EIATTR_KPARAM_INFO
	.align		4
.L_80:
        /*00a8*/ 	.byte	0x04, 0x17
        /*00aa*/ 	.short	(.L_82 - .L_81)
.L_81:
        /*00ac*/ 	.word	0x00000000
        /*00b0*/ 	.short	0x0000
        /*00b2*/ 	.short	0x0000
        /*00b4*/ 	.byte	0x00, 0xf5, 0x21, 0x00


	//----- nvinfo : EIATTR_SPARSE_MMA_MASK
	.align		4
.L_82:
        /*00b8*/ 	.byte	0x03, 0x50
        /*00ba*/ 	.short	0x0000


	//----- nvinfo : EIATTR_MAXREG_COUNT
	.align		4
        /*00bc*/ 	.byte	0x03, 0x1b
        /*00be*/ 	.short	0x00ff


	//----- nvinfo : EIATTR_MERCURY_ISA_VERSION
	.align		4
        /*00c0*/ 	.byte	0x03, 0x5f
        /*00c2*/ 	.short	0x0101


	//----- nvinfo : EIATTR_VRC_CTA_INIT_COUNT
	.align		4
        /*00c4*/ 	.byte	0x02, 0x4a
	.zero		1
	.zero		1


	//----- nvinfo : EIATTR_EXIT_INSTR_OFFSETS
	.align		4
        /*00c8*/ 	.byte	0x04, 0x1c
        /*00ca*/ 	.short	(.L_84 - .L_83)


	//   ....[0]....
.L_83:
        /*00cc*/ 	.word	0x00000060


	//   ....[1]....
        /*00d0*/ 	.word	0x00000ce0


	//----- nvinfo : EIATTR_CRS_STACK_SIZE
	.align		4
.L_84:
        /*00d4*/ 	.byte	0x04, 0x1e
        /*00d6*/ 	.short	(.L_86 - .L_85)
.L_85:
        /*00d8*/ 	.word	0x00000000


	//----- nvinfo : EIATTR_CBANK_PARAM_SIZE
	.align		4
.L_86:
        /*00dc*/ 	.byte	0x03, 0x19
        /*00de*/ 	.short	0x0038


	//----- nvinfo : EIATTR_PARAM_CBANK
	.align		4
        /*00e0*/ 	.byte	0x04, 0x0a
        /*00e2*/ 	.short	(.L_88 - .L_87)
	.align		4
.L_87:
        /*00e4*/ 	.word	index@(.nv.constant0._Z22transformBboxSQDKernelPfS_S_ffffiiii)
        /*00e8*/ 	.short	0x0380
        /*00ea*/ 	.short	0x0038


	//----- nvinfo : EIATTR_SW_WAR
	.align		4
.L_88:
        /*00ec*/ 	.byte	0x04, 0x36
        /*00ee*/ 	.short	(.L_90 - .L_89)
.L_89:
        /*00f0*/ 	.word	0x00000008
.L_90:


//--------------------- .nv.info._Z21transposeTensorKernelPfS_iPiS0_S0_S0_S0_ii --------------------------
	.section	.nv.info._Z21transposeTensorKernelPfS_iPiS0_S0_S0_S0_ii,"",@"SHT_CUDA_INFO"
	.sectionflags	@""
	.align	4


	//----- nvinfo : EIATTR_CUDA_API_VERSION
	.align		4
        /*0000*/ 	.byte	0x04, 0x37
        /*0002*/ 	.short	(.L_92 - .L_91)
.L_91:
        /*0004*/ 	.word	0x00000082


	//----- nvinfo : EIATTR_KPARAM_INFO
	.align		4
.L_92:
        /*0008*/ 	.byte	0x04, 0x17
        /*000a*/ 	.short	(.L_94 - .L_93)
.L_93:
        /*000c*/ 	.word	0x00000000
        /*0010*/ 	.short	0x0009
        /*0012*/ 	.short	0x0044
        /*0014*/ 	.byte	0x00, 0xf0, 0x11, 0x00


	//----- nvinfo : EIATTR_KPARAM_INFO
	.align		4
.L_94:
        /*0018*/ 	.byte	0x04, 0x17
        /*001a*/ 	.short	(.L_96 - .L_95)
.L_95:
        /*001c*/ 	.word	0x00000000
        /*0020*/ 	.short	0x0008
        /*0022*/ 	.short	0x0040
        /*0024*/ 	.byte	0x00, 0xf0, 0x11, 0x00


	//----- nvinfo : EIATTR_KPARAM_INFO
	.align		4
.L_96:
        /*0028*/ 	.byte	0x04, 0x17
        /*002a*/ 	.short	(.L_98 - .L_97)
.L_97:
        /*002c*/ 	.word	0x00000000
        /*0030*/ 	.short	0x0007
        /*0032*/ 	.short	0x0038
        /*0034*/ 	.byte	0x00, 0xf5, 0x21, 0x00


	//----- nvinfo : EIATTR_KPARAM_INFO
	.align		4
.L_98:
        /*0038*/ 	.byte	0x04, 0x17
        /*003a*/ 	.short	(.L_100 - .L_99)
.L_99:
        /*003c*/ 	.word	0x00000000
        /*0040*/ 	.short	0x0006
        /*0042*/ 	.short	0x0030
        /*0044*/ 	.byte	0x00, 0xf5, 0x21, 0x00


	//----- nvinfo : EIATTR_KPARAM_INFO
	.align		4
.L_100:
        /*0048*/ 	.byte	0x04, 0x17
        /*004a*/ 	.short	(.L_102 - .L_101)
.L_101:
        /*004c*/ 	.word	0x00000000
        /*0050*/ 	.short	0x0005
        /*0052*/ 	.short	0x0028
        /*0054*/ 	.byte	0x00, 0xf5, 0x21, 0x00


	//----- nvinfo : EIATTR_KPARAM_INFO
	.align		4
.L_102:
        /*0058*/ 	.byte	0x04, 0x17
        /*005a*/ 	.short	(.L_104 - .L_103)
.L_103:
        /*005c*/ 	.word	0x00000000
        /*0060*/ 	.short	0x0004
        /*0062*/ 	.short	0x0020
        /*0064*/ 	.byte	0x00, 0xf5, 0x21, 0x00


	//----- nvinfo : EIATTR_KPARAM_INFO
	.align		4
.L_104:
        /*0068*/ 	.byte	0x04, 0x17
        /*006a*/ 	.short	(.L_106 - .L_105)
.L_105:
        /*006c*/ 	.word	0x00000000
        /*0070*/ 	.short	0x0003
        /*0072*/ 	.short	0x0018
        /*0074*/ 	.byte	0x00, 0xf5, 0x21, 0x00


	//----- nvinfo : EIATTR_KPARAM_INFO
	.align		4
.L_106:
        /*0078*/ 	.byte	0x04, 0x17
        /*007a*/ 	.short	(.L_108 - .L_107)
.L_107:
        /*007c*/ 	.word	0x00000000
        /*0080*/ 	.short	0x0002
        /*0082*/ 	.short	0x0010
        /*0084*/ 	.byte	0x00, 0xf0, 0x11, 0x00


	//----- nvinfo : EIATTR_KPARAM_INFO
	.align		4
.L_108:
        /*0088*/ 	.byte	0x04, 0x17
        /*008a*/ 	.short	(.L_110 - .L_109)
.L_109:
        /*008c*/ 	.word	0x00000000
        /*0090*/ 	.short	0x0001
        /*0092*/ 	.short	0x0008
        /*0094*/ 	.byte	0x00, 0xf5, 0x21, 0x00


	//----- nvinfo : EIATTR_KPARAM_INFO
	.align		4
.L_110:
        /*0098*/ 	.byte	0x04, 0x17
        /*009a*/ 	.short	(.L_112 - .L_111)
.L_111:
        /*009c*/ 	.word	0x00000000
        /*00a0*/ 	.short	0x0000
        /*00a2*/ 	.short	0x0000
        /*00a4*/ 	.byte	0x00, 0xf5, 0x21, 0x00


	//----- nvinfo : EIATTR_SPARSE_MMA_MASK
	.align		4
.L_112:
        /*00a8*/ 	.byte	0x03, 0x50
        /*00aa*/ 	.short	0x0000


	//----- nvinfo : EIATTR_MAXREG_COUNT
	.align		4
        /*00ac*/ 	.byte	0x03, 0x1b
        /*00ae*/ 	.short	0x00ff


	//----- nvinfo : EIATTR_MERCURY_ISA_VERSION
	.align		4
        /*00b0*/ 	.byte	0x03, 0x5f
        /*00b2*/ 	.short	0x0101


	//----- nvinfo : EIATTR_VRC_CTA_INIT_COUNT
	.align		4
        /*00b4*/ 	.byte	0x02, 0x4a
	.zero		1
	.zero		1


	//----- nvinfo : EIATTR_EXIT_INSTR_OFFSETS
	.align		4
        /*00b8*/ 	.byte	0x04, 0x1c
        /*00ba*/ 	.short	(.L_114 - .L_113)


	//   ....[0]....
.L_113:
        /*00bc*/ 	.word	0x00000060


	//   ....[1]....
        /*00c0*/ 	.word	0x00006380


	//----- nvinfo : EIATTR_CBANK_PARAM_SIZE
	.align		4
.L_114:
        /*00c4*/ 	.byte	0x03, 0x19
        /*00c6*/ 	.short	0x0048


	//----- nvinfo : EIATTR_PARAM_CBANK
	.align		4
        /*00c8*/ 	.byte	0x04, 0x0a
        /*00ca*/ 	.short	(.L_116 - .L_115)
	.align		4
.L_115:
        /*00cc*/ 	.word	index@(.nv.constant0._Z21transposeTensorKernelPfS_iPiS0_S0_S0_S0_ii)
        /*00d0*/ 	.short	0x0380
        /*00d2*/ 	.short	0x0048


	//----- nvinfo : EIATTR_SW_WAR
	.align		4
.L_116:
        /*00d4*/ 	.byte	0x04, 0x36
        /*00d6*/ 	.short	(.L_118 - .L_117)
.L_117:
        /*00d8*/ 	.word	0x00000008
.L_118:


//--------------------- .nv.info._Z21multiplyElementKernelPfS_S_ii --------------------------
	.section	.nv.info._Z21multiplyElementKernelPfS_S_ii,"",@"SHT_CUDA_INFO"
	.sectionflags	@""
	.align	4


	//----- nvinfo : EIATTR_CUDA_API_VERSION
	.align		4
        /*0000*/ 	.byte	0x04, 0x37
        /*0002*/ 	.short	(.L_120 - .L_119)
.L_119:
        /*0004*/ 	.word	0x00000082


	//----- nvinfo : EIATTR_KPARAM_INFO
	.align		4
.L_120:
        /*0008*/ 	.byte	0x04, 0x17
        /*000a*/ 	.short	(.L_122 - .L_121)
.L_121:
        /*000c*/ 	.word	0x00000000
        /*0010*/ 	.short	0x0004
        /*0012*/ 	.short	0x001c
        /*0014*/ 	.byte	0x00, 0xf0, 0x11, 0x00


	//----- nvinfo : EIATTR_KPARAM_INFO
	.align		4
.L_122:
        /*0018*/ 	.byte	0x04, 0x17
        /*001a*/ 	.short	(.L_124 - .L_123)
.L_123:
        /*001c*/ 	.word	0x00000000
        /*0020*/ 	.short	0x0003
        /*0022*/ 	.short	0x0018
        /*0024*/ 	.byte	0x00, 0xf0, 0x11, 0x00


	//----- nvinfo : EIATTR_KPARAM_INFO
	.align		4
.L_124:
        /*0028*/ 	.byte	0x04, 0x17
        /*002a*/ 	.short	(.L_126 - .L_125)
.L_125:
        /*002c*/ 	.word	0x00000000
        /*0030*/ 	.short	0x0002
        /*0032*/ 	.short	0x0010
        /*0034*/ 	.byte	0x00, 0xf5, 0x21, 0x00


	//----- nvinfo : EIATTR_KPARAM_INFO
	.align		4
.L_126:
        /*0038*/ 	.byte	0x04, 0x17
        /*003a*/ 	.short	(.L_128 - .L_127)
.L_127:
        /*003c*/ 	.word	0x00000000
        /*0040*/ 	.short	0x0001
        /*0042*/ 	.short	0x0008
        /*0044*/ 	.byte	0x00, 0xf5, 0x21, 0x00


	//----- nvinfo : EIATTR_KPARAM_INFO
	.align		4
.L_128:
        /*0048*/ 	.byte	0x04, 0x17
        /*004a*/ 	.short	(.L_130 - .L_129)
.L_129:
        /*004c*/ 	.word	0x00000000
        /*0050*/ 	.short	0x0000
        /*0052*/ 	.short	0x0000
        /*0054*/ 	.byte	0x00, 0xf5, 0x21, 0x00


	//----- nvinfo : EIATTR_SPARSE_MMA_MASK
	.align		4
.L_130:
        /*0058*/ 	.byte	0x03, 0x50
        /*005a*/ 	.short	0x0000


	//----- nvinfo : EIATTR_MAXREG_COUNT
	.align		4
        /*005c*/ 	.byte	0x03, 0x1b
        /*005e*/ 	.short	0x00ff


	//----- nvinfo : EIATTR_MERCURY_ISA_VERSION
	.align		4
        /*0060*/ 	.byte	0x03, 0x5f
        /*0062*/ 	.short	0x0101


	//----- nvinfo : EIATTR_VRC_CTA_INIT_COUNT
	.align		4
        /*0064*/ 	.byte	0x02, 0x4a
	.zero		1
	.zero		1


	//----- nvinfo : EIATTR_EXIT_INSTR_OFFSETS
	.align		4
        /*0068*/ 	.byte	0x04, 0x1c
        /*006a*/ 	.short	(.L_132 - .L_131)


	//   ....[0]....
.L_131:
        /*006c*/ 	.word	0x00000060


	//   ....[1]....
        /*0070*/ 	.word	0x00000120


	//----- nvinfo : EIATTR_CBANK_PARAM_SIZE
	.align		4
.L_132:
        /*0074*/ 	.byte	0x03, 0x19
        /*0076*/ 	.short	0x0020


	//----- nvinfo : EIATTR_PARAM_CBANK
	.align		4
        /*0078*/ 	.byte	0x04, 0x0a
        /*007a*/ 	.short	(.L_134 - .L_133)
	.align		4
.L_133:
        /*007c*/ 	.word	index@(.nv.constant0._Z21multiplyElementKernelPfS_S_ii)
        /*0080*/ 	.short	0x0380
        /*0082*/ 	.short	0x0020


	//----- nvinfo : EIATTR_SW_WAR
	.align		4
.L_134:
        /*0084*/ 	.byte	0x04, 0x36
        /*0086*/ 	.short	(.L_136 - .L_135)
.L_135:
        /*0088*/ 	.word	0x00000008
.L_136:


//--------------------- .nv.info._Z18reduceArgMaxKernelPfS_S_iiiii --------------------------
	.section	.nv.info._Z18reduceArgMaxKernelPfS_S_iiiii,"",@"SHT_CUDA_INFO"
	.sectionflags	@""
	.align	4


	//----- nvinfo : EIATTR_CUDA_API_VERSION
	.align		4
        /*0000*/ 	.byte	0x04, 0x37
        /*0002*/ 	.short	(.L_138 - .L_137)
.L_137:
        /*0004*/ 	.word	0x00000082


	//----- nvinfo : EIATTR_KPARAM_INFO
	.align		4
.L_138:
        /*0008*/ 	.byte	0x04, 0x17
        /*000a*/ 	.short	(.L_140 - .L_139)
.L_139:
        /*000c*/ 	.word	0x00000000
        /*0010*/ 	.short	0x0007
        /*0012*/ 	.short	0x0028
        /*0014*/ 	.byte	0x00, 0xf0, 0x11, 0x00


	//----- nvinfo : EIATTR_KPARAM_INFO
	.align		4
.L_140:
        /*0018*/ 	.byte	0x04, 0x17
        /*001a*/ 	.short	(.L_142 - .L_141)
.L_141:
        /*001c*/ 	.word	0x00000000
        /*0020*/ 	.short	0x0006
        /*0022*/ 	.short	0x0024
        /*0024*/ 	.byte	0x00, 0xf0, 0x11, 0x00


	//----- nvinfo : EIATTR_KPARAM_INFO
	.align		4
.L_142:
        /*0028*/ 	.byte	0x04, 0x17
        /*002a*/ 	.short	(.L_144 - .L_143)
.L_143:
        /*002c*/ 	.word	0x00000000
        /*0030*/ 	.short	0x0005
        /*0032*/ 	.short	0x0020
        /*0034*/ 	.byte	0x00, 0xf0, 0x11, 0x00


	//----- nvinfo : EIATTR_KPARAM_INFO
	.align		4
.L_144:
        /*0038*/ 	.byte	0x04, 0x17
        /*003a*/ 	.short	(.L_146 - .L_145)
.L_145:
        /*003c*/ 	.word	0x00000000
        /*0040*/ 	.short	0x0004
        /*0042*/ 	.short	0x001c
        /*0044*/ 	.byte	0x00, 0xf0, 0x11, 0x00


	//----- nvinfo : EIATTR_KPARAM_INFO
	.align		4
.L_146:
        /*0048*/ 	.byte	0x04, 0x17
        /*004a*/ 	.short	(.L_148 - .L_147)
.L_147:
        /*004c*/ 	.word	0x00000000
        /*0050*/ 	.short	0x0003
        /*0052*/ 	.short	0x0018
        /*0054*/ 	.byte	0x00, 0xf0, 0x11, 0x00


	//----- nvinfo : EIATTR_KPARAM_INFO
	.align		4
.L_148:
        /*0058*/ 	.byte	0x04, 0x17
        /*005a*/ 	.short	(.L_150 - .L_149)
.L_149:
        /*005c*/ 	.word	0x00000000
        /*0060*/ 	.short	0x0002
        /*0062*/ 	.short	0x0010
        /*0064*/ 	.byte	0x00, 0xf5, 0x21, 0x00


	//----- nvinfo : EIATTR_KPARAM_INFO
	.align		4
.L_150:
        /*0068*/ 	.byte	0x04, 0x17
        /*006a*/ 	.short	(.L_152 - .L_151)
.L_151:
        /*006c*/ 	.word	0x00000000
        /*0070*/ 	.short	0x0001
        /*0072*/ 	.short	0x0008
        /*0074*/ 	.byte	0x00, 0xf5, 0x21, 0x00


	//----- nvinfo : EIATTR_KPARAM_INFO
	.align		4
.L_152:
        /*0078*/ 	.byte	0x04, 0x17
        /*007a*/ 	.short	(.L_154 - .L_153)
.L_153:
        /*007c*/ 	.word	0x00000000
        /*0080*/ 	.short	0x0000
        /*0082*/ 	.short	0x0000
        /*0084*/ 	.byte	0x00, 0xf5, 0x21, 0x00


	//----- nvinfo : EIATTR_SPARSE_MMA_MASK
	.align		4
.L_154:
        /*0088*/ 	.byte	0x03, 0x50
        /*008a*/ 	.short	0x0000


	//----- nvinfo : EIATTR_MAXREG_COUNT
	.align		4
        /*008c*/ 	.byte	0x03, 0x1b
        /*008e*/ 	.short	0x00ff


	//----- nvinfo : EIATTR_MERCURY_ISA_VERSION
	.align		4
        /*0090*/ 	.byte	0x03, 0x5f
        /*0092*/ 	.short	0x0101


	//----- nvinfo : EIATTR_VRC_CTA_INIT_COUNT
	.align		4
        /*0094*/ 	.byte	0x02, 0x4a
	.zero		1
	.zero		1


	//----- nvinfo : EIATTR_EXIT_INSTR_OFFSETS
	.align		4
        /*0098*/ 	.byte	0x04, 0x1c
        /*009a*/ 	.short	(.L_156 - .L_155)


	//   ....[0]....
.L_155:
        /*009c*/ 	.word	0x00000070


	//   ....[1]....
        /*00a0*/ 	.word	0x00000eb0


	//----- nvinfo : EIATTR_CBANK_PARAM_SIZE
	.align		4
.L_156:
        /*00a4*/ 	.byte	0x03, 0x19
        /*00a6*/ 	.short	0x002c


	//----- nvinfo : EIATTR_PARAM_CBANK
	.align		4
        /*00a8*/ 	.byte	0x04, 0x0a
        /*00aa*/ 	.short	(.L_158 - .L_157)
	.align		4
.L_157:
        /*00ac*/ 	.word	index@(.nv.constant0._Z18reduceArgMaxKernelPfS_S_iiiii)
        /*00b0*/ 	.short	0x0380
        /*00b2*/ 	.short	0x002c


	//----- nvinfo : EIATTR_SW_WAR
	.align		4
.L_158:
        /*00b4*/ 	.byte	0x04, 0x36
        /*00b6*/ 	.short	(.L_160 - .L_159)
.L_159:
        /*00b8*/ 	.word	0x00000008
.L_160:


//--------------------- .nv.info._Z17sliceTensorKernelPfS_iiiiii --------------------------
	.section	.nv.info._Z17sliceTensorKernelPfS_iiiiii,"",@"SHT_CUDA_INFO"
	.sectionflags	@""
	.align	4


	//----- nvinfo : EIATTR_CUDA_API_VERSION
	.align		4
        /*0000*/ 	.byte	0x04, 0x37
        /*0002*/ 	.short	(.L_162 - .L_161)
.L_161:
        /*0004*/ 	.word	0x00000082


	//----- nvinfo : EIATTR_KPARAM_INFO
	.align		4
.L_162:
        /*0008*/ 	.byte	0x04, 0x17
        /*000a*/ 	.short	(.L_164 - .L_163)
.L_163:
        /*000c*/ 	.word	0x00000000
        /*0010*/ 	.short	0x0007
        /*0012*/ 	.short	0x0024
        /*0014*/ 	.byte	0x00, 0xf0, 0x11, 0x00


	//----- nvinfo : EIATTR_KPARAM_INFO
	.align		4
.L_164:
        /*0018*/ 	.byte	0x04, 0x17
        /*001a*/ 	.short	(.L_166 - .L_165)
.L_165:
        /*001c*/ 	.word	0x00000000
        /*0020*/ 	.short	0x0006
        /*0022*/ 	.short	0x0020
        /*0024*/ 	.byte	0x00, 0xf0, 0x11, 0x00


	//----- nvinfo : EIATTR_KPARAM_INFO
	.align		4
.L_166:
        /*0028*/ 	.byte	0x04, 0x17
        /*002a*/ 	.short	(.L_168 - .L_167)
.L_167:
        /*002c*/ 	.word	0x00000000
        /*0030*/ 	.short	0x0005
        /*0032*/ 	.short	0x001c
        /*0034*/ 	.byte	0x00, 0xf0, 0x11, 0x00


	//----- nvinfo : EIATTR_KPARAM_INFO
	.align		4
.L_168:
        /*0038*/ 	.byte	0x04, 0x17
        /*003a*/ 	.short	(.L_170 - .L_169)
.L_169:
        /*003c*/ 	.word	0x00000000
        /*0040*/ 	.short	0x0004
        /*0042*/ 	.short	0x0018
        /*0044*/ 	.byte	0x00, 0xf0, 0x11, 0x00


	//----- nvinfo : EIATTR_KPARAM_INFO
	.align		4
.L_170:
        /*0048*/ 	.byte	0x04, 0x17
        /*004a*/ 	.short	(.L_172 - .L_171)
.L_171:
        /*004c*/ 	.word	0x00000000
        /*0050*/ 	.short	0x0003
        /*0052*/ 	.short	0x0014
        /*0054*/ 	.byte	0x00, 0xf0, 0x11, 0x00


	//----- nvinfo : EIATTR_KPARAM_INFO
	.align		4
.L_172:
        /*0058*/ 	.byte	0x04, 0x17
        /*005a*/ 	.short	(.L_174 - .L_173)
.L_173:
        /*005c*/ 	.word	0x00000000
        /*0060*/ 	.short	0x0002
        /*0062*/ 	.short	0x0010
        /*0064*/ 	.byte	0x00, 0xf0, 0x11, 0x00


	//----- nvinfo : EIATTR_KPARAM_INFO
	.align		4
.L_174:
        /*0068*/ 	.byte	0x04, 0x17
        /*006a*/ 	.short	(.L_176 - .L_175)
.L_175:
        /*006c*/ 	.word	0x00000000
        /*0070*/ 	.short	0x0001
        /*0072*/ 	.short	0x0008
        /*0074*/ 	.byte	0x00, 0xf5, 0x21, 0x00


	//----- nvinfo : EIATTR_KPARAM_INFO
	.align		4
.L_176:
        /*0078*/ 	.byte	0x04, 0x17
        /*007a*/ 	.short	(.L_178 - .L_177)
.L_177:
        /*007c*/ 	.word	0x00000000
        /*0080*/ 	.short	0x0000
        /*0082*/ 	.short	0x0000
        /*0084*/ 	.byte	0x00, 0xf5, 0x21, 0x00


	//----- nvinfo : EIATTR_SPARSE_MMA_MASK
	.align		4
.L_178:
        /*0088*/ 	.byte	0x03, 0x50
        /*008a*/ 	.short	0x0000


	//----- nvinfo : EIATTR_MAXREG_COUNT
	.align		4
        /*008c*/ 	.byte	0x03, 0x1b
        /*008e*/ 	.short	0x00ff


	//----- nvinfo : EIATTR_MERCURY_ISA_VERSION
	.align		4
        /*0090*/ 	.byte	0x03, 0x5f
        /*0092*/ 	.short	0x0101


	//----- nvinfo : EIATTR_VRC_CTA_INIT_COUNT
	.align		4
        /*0094*/ 	.byte	0x02, 0x4a
	.zero		1
	.zero		1


	//----- nvinfo : EIATTR_EXIT_INSTR_OFFSETS
	.align		4
        /*0098*/ 	.byte	0x04, 0x1c
        /*009a*/ 	.short	(.L_180 - .L_179)


	//   ....[0]....
.L_179:
        /*009c*/ 	.word	0x00000060


	//   ....[1]....
        /*00a0*/ 	.word	0x000002d0


	//----- nvinfo : EIATTR_CBANK_PARAM_SIZE
	.align		4
.L_180:
        /*00a4*/ 	.byte	0x03, 0x19
        /*00a6*/ 	.short	0x0028


	//----- nvinfo : EIATTR_PARAM_CBANK
	.align		4
        /*00a8*/ 	.byte	0x04, 0x0a
        /*00aa*/ 	.short	(.L_182 - .L_181)
	.align		4
.L_181:
        /*00ac*/ 	.word	index@(.nv.constant0._Z17sliceTensorKernelPfS_iiiiii)
        /*00b0*/ 	.short	0x0380
        /*00b2*/ 	.short	0x0028


	//----- nvinfo : EIATTR_SW_WAR
	.align		4
.L_182:
        /*00b4*/ 	.byte	0x04, 0x36
        /*00b6*/ 	.short	(.L_184 - .L_183)
.L_183:
        /*00b8*/ 	.word	0x00000008
.L_184:


//--------------------- .nv.callgraph             --------------------------
	.section	.nv.callgraph,"",@"SHT_CUDA_CALLGRAPH"
	.align	4
	.sectionentsize	8
	.align		4
        /*0000*/ 	.word	0x00000000
	.align		4
        /*0004*/ 	.word	0xffffffff
	.align		4
        /*0008*/ 	.word	0x00000000
	.align		4
        /*000c*/ 	.word	0xfffffffe
	.align		4
        /*0010*/ 	.word	0x00000000
	.align		4
        /*0014*/ 	.word	0xfffffffd
	.align		4
        /*0018*/ 	.word	0x00000000
	.align		4
        /*001c*/ 	.word	0xfffffffc


//--------------------- .nv.constant4             --------------------------
	.section	.nv.constant4,"a",@progbits
	.align	8
	.align		8
.nv.constant4:
        /*0000*/ 	.dword	E


//--------------------- .text._Z18pickElementsKernelPfS_Piiii --------------------------
	.section	.text._Z18pickElementsKernelPfS_Piiii,"ax",@progbits
	.align	128
        .global         _Z18pickElementsKernelPfS_Piiii
        .type           _Z18pickElementsKernelPfS_Piiii,@function
        .size           _Z18pickElementsKernelPfS_Piiii,(.L_x_64 - _Z18pickElementsKernelPfS_Piiii)
        .other          _Z18pickElementsKernelPfS_Piiii,@"STO_CUDA_ENTRY STV_DEFAULT"
_Z18pickElementsKernelPfS_Piiii:
.text._Z18pickElementsKernelPfS_Piiii:
[----:B------:R-:W-:Y:S01]  /*0000*/  LDC R1, c[0x0][0x37c] ;  /* 0x0000df00ff017b82 */ /* 0x000fe20000000800 */
[----:B------:R-:W0:Y:S07]  /*0010*/  S2R R3, SR_TID.X ;  /* 0x0000000000037919 */ /* 0x000e2e0000002100 */
[----:B------:R-:W0:Y:S01]  /*0020*/  S2UR UR4, SR_CTAID.X ;  /* 0x00000000000479c3 */ /* 0x000e220000002500 */
[----:B------:R-:W1:Y:S07]  /*0030*/  LDCU UR5, c[0x0][0x3a0] ;  /* 0x00007400ff0577ac */ /* 0x000e6e0008000800 */
[----:B------:R-:W0:Y:S02]  /*0040*/  LDC R0, c[0x0][0x39c] ;  /* 0x0000e700ff007b82 */ /* 0x000e240000000800 */
[----:B0-----:R-:W-:-:S05]  /*0050*/  IMAD R3, R0, UR4, R3 ;  /* 0x0000000400037c24 */ /* 0x001fca000f8e0203 */
[----:B-1----:R-:W-:-:S13]  /*0060*/  ISETP.GE.AND P0, PT, R3, UR5, PT ;  /* 0x0000000503007c0c */ /* 0x002fda000bf06270 */
[----:B------:R-:W-:Y:S05]  /*0070*/  @P0 EXIT ;  /* 0x000000000000094d */ /* 0x000fea0003800000 */
[----:B------:R-:W0:Y:S02]  /*0080*/  LDC R4, c[0x0][0x398] ;  /* 0x0000e600ff047b82 */ /* 0x000e240000000800 */
[----:B0-----:R-:W-:-:S13]  /*0090*/  ISETP.GE.AND P0, PT, R4, 0x1, PT ;  /* 0x000000010400780c */ /* 0x001fda0003f06270 */
[----:B------:R-:W-:Y:S05]  /*00a0*/  @!P0 EXIT ;  /* 0x000000000000894d */ /* 0x000fea0003800000 */
[----:B------:R-:W0:Y:S01]  /*00b0*/  LDC.64 R6, c[0x0][0x390] ;  /* 0x0000e400ff067b82 */ /* 0x000e220000000a00 */
[----:B------:R-:W1:Y:S01]  /*00c0*/  LDCU.64 UR12, c[0x0][0x358] ;  /* 0x00006b00ff0c77ac */ /* 0x000e620008000a00 */
[----:B0-----:R-:W-:-:S06]  /*00d0*/  IMAD.WIDE R6, R3, 0x4, R6 ;  /* 0x0000000403067825 */ /* 0x001fcc00078e0206 */
[----:B-1----:R-:W2:Y:S01]  /*00e0*/  LDG.E R7, desc[UR12][R6.64] ;  /* 0x0000000c06077981 */ /* 0x002ea2000c1e1900 */
[C---:B------:R-:W-:Y:S01]  /*00f0*/  ISETP.GE.U32.AND P1, PT, R4.reuse, 0x10, PT ;  /* 0x000000100400780c */ /* 0x040fe20003f26070 */
[----:B------:R-:W-:Y:S01]  /*0100*/  IMAD R0, R3, R4, RZ ;  /* 0x0000000403007224 */ /* 0x000fe200078e02ff */
[----:B------:R-:W-:Y:S01]  /*0110*/  LOP3.LUT R5, R4, 0xf, RZ, 0xc0, !PT ;  /* 0x0000000f04057812 */ /* 0x000fe200078ec0ff */
[----:B------:R-:W-:-:S03]  /*0120*/  IMAD.MOV.U32 R3, RZ, RZ, RZ ;  /* 0x000000ffff037224 */ /* 0x000fc600078e00ff */
[----:B------:R-:W-:Y:S01]  /*0130*/  ISETP.NE.AND P0, PT, R5, RZ, PT ;  /* 0x000000ff0500720c */ /* 0x000fe20003f05270 */
[----:B--2---:R-:W-:-:S06]  /*0140*/  IMAD R2, R7, R4, RZ ;  /* 0x0000000407027224 */ /* 0x004fcc00078e02ff */
[----:B------:R-:W-:Y:S06]  /*0150*/  @!P1 BRA `(.L_x_0) ;  /* 0x0000000000d09947 */ /* 0x000fec0003800000 */
[----:B------:R-:W0:Y:S01]  /*0160*/  LDCU.128 UR8, c[0x0][0x380] ;  /* 0x00007000ff0877ac */ /* 0x000e220008000c00 */
[----:B------:R-:W-:Y:S01]  /*0170*/  LOP3.LUT R3, R4, 0x7ffffff0, RZ, 0xc0, !PT ;  /* 0x7ffffff004037812 */ /* 0x000fe200078ec0ff */
[----:B------:R-:W-:Y:S01]  /*0180*/  IMAD.MOV.U32 R10, RZ, RZ, R2 ;  /* 0x000000ffff0a7224 */ /* 0x000fe200078e0002 */
[----:B------:R-:W-:Y:S02]  /*0190*/  MOV R11, R0 ;  /* 0x00000000000b7202 */ /* 0x000fe40000000f00 */
[----:B------:R-:W-:Y:S01]  /*01a0*/  IADD3 R12, PT, PT, -R3, RZ, RZ ;  /* 0x000000ff030c7210 */ /* 0x000fe20007ffe1ff */
[----:B0-----:R-:W-:Y:S02]  /*01b0*/  UIADD3 UR6, UP0, UPT, UR8, 0x20, URZ ;  /* 0x0000002008067890 */ /* 0x001fe4000ff1e0ff */
[----:B------:R-:W-:Y:S02]  /*01c0*/  UIADD3 UR4, UP1, UPT, UR10, 0x20, URZ ;  /* 0x000000200a047890 */ /* 0x000fe4000ff3e0ff */
[----:B------:R-:W-:-:S02]  /*01d0*/  UIADD3.X UR7, UPT, UPT, URZ, UR9, URZ, UP0, !UPT ;  /* 0x00000009ff077290 */ /* 0x000fc400087fe4ff */
[----:B------:R-:W-:-:S12]  /*01e0*/  UIADD3.X UR5, UPT, UPT, URZ, UR11, URZ, UP1, !UPT ;  /* 0x0000000bff057290 */ /* 0x000fd80008ffe4ff */
.L_x_1:
[----:B------:R-:W-:Y:S01]  /*01f0*/  MOV R7, UR7 ;  /* 0x0000000700077c02 */ /* 0x000fe20008000f00 */
[----:B------:R-:W-:-:S04]  /*0200*/  IMAD.U32 R6, RZ, RZ, UR6 ;  /* 0x00000006ff067e24 */ /* 0x000fc8000f8e00ff */
[----:B------:R-:W-:-:S05]  /*0210*/  IMAD.WIDE R6, R10, 0x4, R6 ;  /* 0x000000040a067825 */ /* 0x000fca00078e0206 */
[----:B----4-:R-:W2:Y:S01]  /*0220*/  LDG.E R13, desc[UR12][R6.64+-0x20] ;  /* 0xffffe00c060d7981 */ /* 0x010ea2000c1e1900 */
[----:B------:R-:W-:Y:S01]  /*0230*/  MOV R9, UR5 ;  /* 0x0000000500097c02 */ /* 0x000fe20008000f00 */
[----:B------:R-:W-:-:S04]  /*0240*/  IMAD.U32 R8, RZ, RZ, UR4 ;  /* 0x00000004ff087e24 */ /* 0x000fc8000f8e00ff */
[----:B------:R-:W-:-:S05]  /*0250*/  IMAD.WIDE R8, R11, 0x4, R8 ;  /* 0x000000040b087825 */ /* 0x000fca00078e0208 */
[----:B--2---:R0:W-:Y:S04]  /*0260*/  STG.E desc[UR12][R8.64+-0x20], R13 ;  /* 0xffffe00d08007986 */ /* 0x0041e8000c10190c */
[----:B------:R-:W2:Y:S04]  /*0270*/  LDG.E R15, desc[UR12][R6.64+-0x1c] ;  /* 0xffffe40c060f7981 */ /* 0x000ea8000c1e1900 */
[----:B--2---:R1:W-:Y:S04]  /*0280*/  STG.E desc[UR12][R8.64+-0x1c], R15 ;  /* 0xffffe40f08007986 */ /* 0x0043e8000c10190c */
[----:B------:R-:W2:Y:S04]  /*0290*/  LDG.E R17, desc[UR12][R6.64+-0x18] ;  /* 0xffffe80c06117981 */ /* 0x000ea8000c1e1900 */
[----:B--2---:R2:W-:Y:S04]  /*02a0*/  STG.E desc[UR12][R8.64+-0x18], R17 ;  /* 0xffffe81108007986 */ /* 0x0045e8000c10190c */
[----:B------:R-:W3:Y:S04]  /*02b0*/  LDG.E R19, desc[UR12][R6.64+-0x14] ;  /* 0xffffec0c06137981 */ /* 0x000ee8000c1e1900 */
[----:B---3--:R3:W-:Y:S04]  /*02c0*/  STG.E desc[UR12][R8.64+-0x14], R19 ;  /* 0xffffec1308007986 */ /* 0x0087e8000c10190c */
[----:B------:R-:W4:Y:S04]  /*02d0*/  LDG.E R21, desc[UR12][R6.64+-0x10] ;  /* 0xfffff00c06157981 */ /* 0x000f28000c1e1900 */
[----:B----4-:R4:W-:Y:S04]  /*02e0*/  STG.E desc[UR12][R8.64+-0x10], R21 ;  /* 0xfffff01508007986 */ /* 0x0109e8000c10190c */
[----:B------:R-:W5:Y:S04]  /*02f0*/  LDG.E R23, desc[UR12][R6.64+-0xc] ;  /* 0xfffff40c06177981 */ /* 0x000f68000c1e1900 */
[----:B-----5:R5:W-:Y:S04]  /*0300*/  STG.E desc[UR12][R8.64+-0xc], R23 ;  /* 0xfffff41708007986 */ /* 0x020be8000c10190c */
[----:B0-----:R-:W2:Y:S04]  /*0310*/  LDG.E R13, desc[UR12][R6.64+-0x8] ;  /* 0xfffff80c060d7981 */ /* 0x001ea8000c1e1900 */
[----:B--2---:R0:W-:Y:S04]  /*0320*/  STG.E desc[UR12][R8.64+-0x8], R13 ;  /* 0xfffff80d08007986 */ /* 0x0041e8000c10190c */
[----:B-1----:R-:W2:Y:S04]  /*0330*/  LDG.E R15, desc[UR12][R6.64+-0x4] ;  /* 0xfffffc0c060f7981 */ /* 0x002ea8000c1e1900 */
[----:B--2---:R1:W-:Y:S04]  /*0340*/  STG.E desc[UR12][R8.64+-0x4], R15 ;  /* 0xfffffc0f08007986 */ /* 0x0043e8000c10190c */
[----:B------:R-:W2:Y:S04]  /*0350*/  LDG.E R17, desc[UR12][R6.64] ;  /* 0x0000000c06117981 */ /* 0x000ea8000c1e1900 */
[----:B--2---:R2:W-:Y:S04]  /*0360*/  STG.E desc[UR12][R8.64], R17 ;  /* 0x0000001108007986 */ /* 0x0045e8000c10190c */
[----:B---3--:R-:W3:Y:S04]  /*0370*/  LDG.E R19, desc[UR12][R6.64+0x4] ;  /* 0x0000040c06137981 */ /* 0x008ee8000c1e1900 */
[----:B---3--:R3:W-:Y:S04]  /*0380*/  STG.E desc[UR12][R8.64+0x4], R19 ;  /* 0x0000041308007986 */ /* 0x0087e8000c10190c */
[----:B----4-:R-:W4:Y:S04]  /*0390*/  LDG.E R21, desc[UR12][R6.64+0x8] ;  /* 0x0000080c06157981 */ /* 0x010f28000c1e1900 */
[----:B----4-:R4:W-:Y:S04]  /*03a0*/  STG.E desc[UR12][R8.64+0x8], R21 ;  /* 0x0000081508007986 */ /* 0x0109e8000c10190c */
[----:B-----5:R-:W5:Y:S04]  /*03b0*/  LDG.E R23, desc[UR12][R6.64+0xc] ;  /* 0x00000c0c06177981 */ /* 0x020f68000c1e1900 */
[----:B-----5:R4:W-:Y:S04]  /*03c0*/  STG.E desc[UR12][R8.64+0xc], R23 ;  /* 0x00000c1708007986 */ /* 0x0209e8000c10190c */
[----:B0-----:R-:W5:Y:S04]  /*03d0*/  LDG.E R13, desc[UR12][R6.64+0x10] ;  /* 0x0000100c060d7981 */ /* 0x001f68000c1e1900 */
[----:B-----5:R4:W-:Y:S04]  /*03e0*/  STG.E desc[UR12][R8.64+0x10], R13 ;  /* 0x0000100d08007986 */ /* 0x0209e8000c10190c */
[----:B-1----:R-:W5:Y:S04]  /*03f0*/  LDG.E R15, desc[UR12][R6.64+0x14] ;  /* 0x0000140c060f7981 */ /* 0x002f68000c1e1900 */
[----:B-----5:R4:W-:Y:S04]  /*0400*/  STG.E desc[UR12][R8.64+0x14], R15 ;  /* 0x0000140f08007986 */ /* 0x0209e8000c10190c */
[----:B--2---:R-:W2:Y:S01]  /*0410*/  LDG.E R17, desc[UR12][R6.64+0x18] ;  /* 0x0000180c06117981 */ /* 0x004ea2000c1e1900 */
[----:B------:R-:W-:-:S05]  /*0420*/  VIADD R12, R12, 0x10 ;  /* 0x000000100c0c7836 */ /* 0x000fca0000000000 */
[----:B------:R-:W-:Y:S01]  /*0430*/  ISETP.NE.AND P1, PT, R12, RZ, PT ;  /* 0x000000ff0c00720c */ /* 0x000fe20003f25270 */
[----:B--2---:R4:W-:Y:S04]  /*0440*/  STG.E desc[UR12][R8.64+0x18], R17 ;  /* 0x0000181108007986 */ /* 0x0049e8000c10190c */
[----:B---3--:R-:W2:Y:S01]  /*0450*/  LDG.E R19, desc[UR12][R6.64+0x1c] ;  /* 0x00001c0c06137981 */ /* 0x008ea2000c1e1900 */
[----:B------:R-:W-:Y:S01]  /*0460*/  IADD3 R10, PT, PT, R10, 0x10, RZ ;  /* 0x000000100a0a7810 */ /* 0x000fe20007ffe0ff */
[----:B------:R-:W-:Y:S02]  /*0470*/  VIADD R11, R11, 0x10 ;  /* 0x000000100b0b7836 */ /* 0x000fe40000000000 */
[----:B--2---:R4:W-:Y:S04]  /*0480*/  STG.E desc[UR12][R8.64+0x1c], R19 ;  /* 0x00001c1308007986 */ /* 0x0049e8000c10190c */
[----:B------:R-:W-:Y:S05]  /*0490*/  @P1 BRA `(.L_x_1) ;  /* 0xfffffffc00541947 */ /* 0x000fea000383ffff */
.L_x_0:
[----:B------:R-:W-:Y:S05]  /*04a0*/  @!P0 EXIT ;  /* 0x000000000000894d */ /* 0x000fea0003800000 */
[----:B------:R-:W-:Y:S02]  /*04b0*/  ISETP.GE.U32.AND P0, PT, R5, 0x8, PT ;  /* 0x000000080500780c */ /* 0x000fe40003f06070 */
[----:B------:R-:W-:-:S04]  /*04c0*/  LOP3.LUT R12, R4, 0x7, RZ, 0xc0, !PT ;  /* 0x00000007040c7812 */ /* 0x000fc800078ec0ff */
[----:B------:R-:W-:-:S07]  /*04d0*/  ISETP.NE.AND P1, PT, R12, RZ, PT ;  /* 0x000000ff0c00720c */ /* 0x000fce0003f25270 */
[----:B------:R-:W-:Y:S06]  /*04e0*/  @!P0 BRA `(.L_x_2) ;  /* 0x00000000005c8947 */ /* 0x000fec0003800000 */
[----:B------:R-:W0:Y:S01]  /*04f0*/  LDC.64 R6, c[0x0][0x380] ;  /* 0x0000e000ff067b82 */ /* 0x000e220000000a00 */
[----:B------:R-:W-:-:S07]  /*0500*/  IADD3 R5, PT, PT, R2, R3, RZ ;  /* 0x0000000302057210 */ /* 0x000fce0007ffe0ff */
[----:B----4-:R-:W1:Y:S01]  /*0510*/  LDC.64 R8, c[0x0][0x388] ;  /* 0x0000e200ff087b82 */ /* 0x010e620000000a00 */
[----:B0-----:R-:W-:-:S05]  /*0520*/  IMAD.WIDE R6, R5, 0x4, R6 ;  /* 0x0000000405067825 */ /* 0x001fca00078e0206 */
[----:B------:R-:W2:Y:S01]  /*0530*/  LDG.E R5, desc[UR12][R6.64] ;  /* 0x0000000c06057981 */ /* 0x000ea2000c1e1900 */
[----:B------:R-:W-:-:S04]  /*0540*/  IMAD.IADD R11, R0, 0x1, R3 ;  /* 0x00000001000b7824 */ /* 0x000fc800078e0203 */
[----:B-1----:R-:W-:-:S05]  /*0550*/  IMAD.WIDE R8, R11, 0x4, R8 ;  /* 0x000000040b087825 */ /* 0x002fca00078e0208 */
[----:B--2---:R0:W-:Y:S04]  /*0560*/  STG.E desc[UR12][R8.64], R5 ;  /* 0x0000000508007986 */ /* 0x0041e8000c10190c */
[----:B------:R-:W2:Y:S04]  /*0570*/  LDG.E R11, desc[UR12][R6.64+0x4] ;  /* 0x0000040c060b7981 */ /* 0x000ea8000c1e1900 */
[----:B--2---:R1:W-:Y:S04]  /*0580*/  STG.E desc[UR12][R8.64+0x4], R11 ;  /* 0x0000040b08007986 */ /* 0x0043e8000c10190c */
[----:B------:R-:W2:Y:S04]  /*0590*/  LDG.E R13, desc[UR12][R6.64+0x8] ;  /* 0x0000080c060d7981 */ /* 0x000ea8000c1e1900 */
[----:B--2---:R2:W-:Y:S04]  /*05a0*/  STG.E desc[UR12][R8.64+0x8], R13 ;  /* 0x0000080d08007986 */ /* 0x0045e8000c10190c */
[----:B------:R-:W3:Y:S04]  /*05b0*/  LDG.E R15, desc[UR12][R6.64+0xc] ;  /* 0x00000c0c060f7981 */ /* 0x000ee8000c1e1900 */
[----:B---3--:R2:W-:Y:S04]  /*05c0*/  STG.E desc[UR12][R8.64+0xc], R15 ;  /* 0x00000c0f08007986 */ /* 0x0085e8000c10190c */
[----:B------:R-:W3:Y:S04]  /*05d0*/  LDG.E R17, desc[UR12][R6.64+0x10] ;  /* 0x0000100c06117981 */ /* 0x000ee8000c1e1900 */
[----:B---3--:R2:W-:Y:S04]  /*05e0*/  STG.E desc[UR12][R8.64+0x10], R17 ;  /* 0x0000101108007986 */ /* 0x0085e8000c10190c */
[----:B------:R-:W3:Y:S04]  /*05f0*/  LDG.E R19, desc[UR12][R6.64+0x14] ;  /* 0x0000140c06137981 */ /* 0x000ee8000c1e1900 */
[----:B---3--:R2:W-:Y:S04]  /*0600*/  STG.E desc[UR12][R8.64+0x14], R19 ;  /* 0x0000141308007986 */ /* 0x0085e8000c10190c */
[----:B0-----:R-:W3:Y:S04]  /*0610*/  LDG.E R5, desc[UR12][R6.64+0x18] ;  /* 0x0000180c06057981 */ /* 0x001ee8000c1e1900 */
[----:B---3--:R2:W-:Y:S04]  /*0620*/  STG.E desc[UR12][R8.64+0x18], R5 ;  /* 0x0000180508007986 */ /* 0x0085e8000c10190c */
[----:B-1----:R-:W3:Y:S01]  /*0630*/  LDG.E R11, desc[UR12][R6.64+0x1c] ;  /* 0x00001c0c060b7981 */ /* 0x002ee2000c1e1900 */
[----:B------:R-:W-:-:S03]  /*0640*/  IADD3 R3, PT, PT, R3, 0x8, RZ ;  /* 0x0000000803037810 */ /* 0x000fc60007ffe0ff */
[----:B---3--:R2:W-:Y:S04]  /*0650*/  STG.E desc[UR12][R8.64+0x1c], R11 ;  /* 0x00001c0b08007986 */ /* 0x0085e8000c10190c */
.L_x_2:
[----:B------:R-:W-:Y:S05]  /*0660*/  @!P1 EXIT ;  /* 0x000000000000994d */ /* 0x000fea0003800000 */
[----:B------:R-:W-:Y:S02]  /*0670*/  ISETP.GE.U32.AND P0, PT, R12, 0x4, PT ;  /* 0x000000040c00780c */ /* 0x000fe40003f06070 */
[----:B------:R-:W-:-:S04]  /*0680*/  LOP3.LUT R10, R4, 0x3, RZ, 0xc0, !PT ;  /* 0x00000003040a7812 */ /* 0x000fc800078ec0ff */
[----:B------:R-:W-:-:S07]  /*0690*/  ISETP.NE.AND P1, PT, R10, RZ, PT ;  /* 0x000000ff0a00720c */ /* 0x000fce0003f25270 */
[----:B------:R-:W-:Y:S06]  /*06a0*/  @!P0 BRA `(.L_x_3) ;  /* 0x00000000003c8947 */ /* 0x000fec0003800000 */
[----:B--2---:R-:W0:Y:S01]  /*06b0*/  LDC.64 R4, c[0x0][0x380] ;  /* 0x0000e000ff047b82 */ /* 0x004e220000000a00 */
[----:B------:R-:W-:-:S04]  /*06c0*/  IMAD.IADD R7, R2, 0x1, R3 ;  /* 0x0000000102077824 */ /* 0x000fc800078e0203 */
[----:B0-----:R-:W-:-:S03]  /*06d0*/  IMAD.WIDE R4, R7, 0x4, R4 ;  /* 0x0000000407047825 */ /* 0x001fc600078e0204 */
[----:B------:R-:W0:Y:S02]  /*06e0*/  LDC.64 R6, c[0x0][0x388] ;  /* 0x0000e200ff067b82 */ /* 0x000e240000000a00 */
[----:B----4-:R-:W2:Y:S01]  /*06f0*/  LDG.E R9, desc[UR12][R4.64] ;  /* 0x0000000c04097981 */ /* 0x010ea2000c1e1900 */
[----:B------:R-:W-:-:S05]  /*0700*/  IADD3 R11, PT, PT, R0, R3, RZ ;  /* 0x00000003000b7210 */ /* 0x000fca0007ffe0ff */
[----:B0-----:R-:W-:-:S05]  /*0710*/  IMAD.WIDE R6, R11, 0x4, R6 ;  /* 0x000000040b067825 */ /* 0x001fca00078e0206 */
[----:B--2---:R0:W-:Y:S04]  /*0720*/  STG.E desc[UR12][R6.64], R9 ;  /* 0x0000000906007986 */ /* 0x0041e8000c10190c */
[----:B------:R-:W2:Y:S04]  /*0730*/  LDG.E R11, desc[UR12][R4.64+0x4] ;  /* 0x0000040c040b7981 */ /* 0x000ea8000c1e1900 */
[----:B--2---:R0:W-:Y:S04]  /*0740*/  STG.E desc[UR12][R6.64+0x4], R11 ;  /* 0x0000040b06007986 */ /* 0x0041e8000c10190c */
[----:B------:R-:W2:Y:S04]  /*0750*/  LDG.E R13, desc[UR12][R4.64+0x8] ;  /* 0x0000080c040d7981 */ /* 0x000ea8000c1e1900 */
[----:B--2---:R0:W-:Y:S04]  /*0760*/  STG.E desc[UR12][R6.64+0x8], R13 ;  /* 0x0000080d06007986 */ /* 0x0041e8000c10190c */
[----:B------:R-:W2:Y:S01]  /*0770*/  LDG.E R15, desc[UR12][R4.64+0xc] ;  /* 0x00000c0c040f7981 */ /* 0x000ea2000c1e1900 */
[----:B------:R-:W-:-:S03]  /*0780*/  VIADD R3, R3, 0x4 ;  /* 0x0000000403037836 */ /* 0x000fc60000000000 */
[----:B--2---:R0:W-:Y:S04]  /*0790*/  STG.E desc[UR12][R6.64+0xc], R15 ;  /* 0x00000c0f06007986 */ /* 0x0041e8000c10190c */
.L_x_3:
[----:B------:R-:W-:Y:S05]  /*07a0*/  @!P1 EXIT ;  /* 0x000000000000994d */ /* 0x000fea0003800000 */
[----:B0-2-4-:R-:W0:Y:S01]  /*07b0*/  LDC.64 R8, c[0x0][0x380] ;  /* 0x0000e000ff087b82 */ /* 0x015e220000000a00 */
[----:B------:R-:W-:Y:S01]  /*07c0*/  IADD3 R11, PT, PT, R0, R3, RZ ;  /* 0x00000003000b7210 */ /* 0x000fe20007ffe0ff */
[----:B------:R-:W-:Y:S01]  /*07d0*/  IMAD.IADD R13, R2, 0x1, R3 ;  /* 0x00000001020d7824 */ /* 0x000fe200078e0203 */
[----:B------:R-:W-:-:S05]  /*07e0*/  IADD3 R10, PT, PT, -R10, RZ, RZ ;  /* 0x000000ff0a0a7210 */ /* 0x000fca0007ffe1ff */
[----:B------:R-:W1:Y:S02]  /*07f0*/  LDC.64 R6, c[0x0][0x388] ;  /* 0x0000e200ff067b82 */ /* 0x000e640000000a00 */
.L_x_4:
[----:B0-2---:R-:W-:-:S06]  /*0800*/  IMAD.WIDE R4, R13, 0x4, R8 ;  /* 0x000000040d047825 */ /* 0x005fcc00078e0208 */
[----:B------:R-:W2:Y:S01]  /*0810*/  LDG.E R5, desc[UR12][R4.64] ;  /* 0x0000000c04057981 */ /* 0x000ea2000c1e1900 */
[----:B------:R-:W-:Y:S02]  /*0820*/  VIADD R10, R10, 0x1 ;  /* 0x000000010a0a7836 */ /* 0x000fe40000000000 */
[C---:B-1----:R-:W-:Y:S01]  /*0830*/  IMAD.WIDE R2, R11.reuse, 0x4, R6 ;  /* 0x000000040b027825 */ /* 0x042fe200078e0206 */
[----:B------:R-:W-:Y:S02]  /*0840*/  IADD3 R11, PT, PT, R11, 0x1, RZ ;  /* 0x000000010b0b7810 */ /* 0x000fe40007ffe0ff */
[----:B------:R-:W-:Y:S01]  /*0850*/  ISETP.NE.AND P0, PT, R10, RZ, PT ;  /* 0x000000ff0a00720c */ /* 0x000fe20003f05270 */
[----:B------:R-:W-:Y:S01]  /*0860*/  VIADD R13, R13, 0x1 ;  /* 0x000000010d0d7836 */ /* 0x000fe20000000000 */
[----:B--2---:R2:W-:Y:S11]  /*0870*/  STG.E desc[UR12][R2.64], R5 ;  /* 0x0000000502007986 */ /* 0x0045f6000c10190c */
[----:B------:R-:W-:Y:S05]  /*0880*/  @P0 BRA `(.L_x_4) ;  /* 0xfffffffc00dc0947 */ /* 0x000fea000383ffff */
[----:B------:R-:W-:Y:S05]  /*0890*/  EXIT ;  /* 0x000000000000794d */ /* 0x000fea0003800000 */
.L_x_5:
[----:B------:R-:W-:-:S00]  /*08a0*/  BRA `(.L_x_5) ;  /* 0xfffffffc00fc7947 */ /* 0x000fc0000383ffff */
[----:B------:R-:W-:-:S00]  /*08b0*/  NOP ;  /* 0x0000000000007918 */ /* 0x000fc00000000000 */
        /* <DEDUP_REMOVED lines=12> */
.L_x_64:


//--------------------- .text._Z22transformBboxSQDKernelPfS_S_ffffiiii --------------------------
	.section	.text._Z22transformBboxSQDKernelPfS_S_ffffiiii,"ax",@progbits
	.align	128
        .global         _Z22transformBboxSQDKernelPfS_S_ffffiiii
        .type           _Z22transformBboxSQDKernelPfS_S_ffffiiii,@function
        .size           _Z22transformBboxSQDKernelPfS_S_ffffiiii,(.L_x_63 - _Z22transformBboxSQDKernelPfS_S_ffffiiii)
        .other          _Z22transformBboxSQDKernelPfS_S_ffffiiii,@"STO_CUDA_ENTRY STV_DEFAULT"
_Z22transformBboxSQDKernelPfS_S_ffffiiii:
.text._Z22transformBboxSQDKernelPfS_S_ffffiiii:
[----:B------:R-:W-:Y:S01]  /*0000*/  LDC R1, c[0x0][0x37c] ;  /* 0x0000df00ff017b82 */ /* 0x000fe20000000800 */
[----:B------:R-:W0:Y:S07]  /*0010*/  S2R R3, SR_TID.X ;  /* 0x0000000000037919 */ /* 0x000e2e0000002100 */
[----:B------:R-:W0:Y:S08]  /*0020*/  S2UR UR4, SR_CTAID.X ;  /* 0x00000000000479c3 */ /* 0x000e300000002500 */
[----:B------:R-:W0:Y:S02]  /*0030*/  LDC.64 R4, c[0x0][0x3b0] ;  /* 0x0000ec00ff047b82 */ /* 0x000e240000000a00 */
[----:B0-----:R-:W-:-:S05]  /*0040*/  IMAD R2, R4, UR4, R3 ;  /* 0x0000000404027c24 */ /* 0x001fca000f8e0203 */
[----:B------:R-:W-:-:S13]  /*0050*/  ISETP.GE.AND P0, PT, R2, R5, PT ;  /* 0x000000050200720c */ /* 0x000fda0003f06270 */
[----:B------:R-:W-:Y:S05]  /*0060*/  @P0 EXIT ;  /* 0x000000000000094d */ /* 0x000fea0003800000 */
[----:B------:R-:W0:Y:S01]  /*0070*/  LDC R5, c[0x0][0x3a0] ;  /* 0x0000e800ff057b82 */ /* 0x000e220000000800 */
[----:B------:R-:W1:Y:S02]  /*0080*/  LDCU UR4, c[0x0][0x398] ;  /* 0x00007300ff0477ac */ /* 0x000e640008000800 */
[----:B-1----:R-:W-:Y:S01]  /*0090*/  MOV R6, UR4 ;  /* 0x0000000400067c02 */ /* 0x002fe20008000f00 */
[----:B0-----:R-:W0:Y:S08]  /*00a0*/  MUFU.RCP R0, R5 ;  /* 0x0000000500007308 */ /* 0x001e300000001000 */
[----:B------:R-:W1:Y:S01]  /*00b0*/  FCHK P0, R6, R5 ;  /* 0x0000000506007302 */ /* 0x000e620000000000 */
[----:B0-----:R-:W-:-:S04]  /*00c0*/  FFMA R3, R0, -R5, 1 ;  /* 0x3f80000000037423 */ /* 0x001fc80000000805 */
[----:B------:R-:W-:-:S04]  /*00d0*/  FFMA R0, R0, R3, R0 ;  /* 0x0000000300007223 */ /* 0x000fc80000000000 */
[----:B------:R-:W-:-:S04]  /*00e0*/  FFMA R7, R0, UR4, RZ ;  /* 0x0000000400077c23 */ /* 0x000fc800080000ff */
[----:B------:R-:W-:-:S04]  /*00f0*/  FFMA R4, R7, -R5, UR4 ;  /* 0x0000000407047e23 */ /* 0x000fc80008000805 */
[----:B------:R-:W-:Y:S01]  /*0100*/  FFMA R7, R0, R4, R7 ;  /* 0x0000000400077223 */ /* 0x000fe20000000007 */
[----:B-1----:R-:W-:Y:S06]  /*0110*/  @!P0 BRA `(.L_x_6) ;  /* 0x00000000001c8947 */ /* 0x002fec0003800000 */
[----:B------:R-:W0:Y:S01]  /*0120*/  LDCU UR4, c[0x0][0x398] ;  /* 0x00007300ff0477ac */ /* 0x000e220008000800 */
[----:B------:R-:W-:Y:S01]  /*0130*/  MOV R12, 0x180 ;  /* 0x00000180000c7802 */ /* 0x000fe20000000f00 */
[----:B------:R-:W1:Y:S01]  /*0140*/  LDCU UR5, c[0x0][0x3a0] ;  /* 0x00007400ff0577ac */ /* 0x000e620008000800 */
[----:B0-----:R-:W-:Y:S01]  /*0150*/  IMAD.U32 R0, RZ, RZ, UR4 ;  /* 0x00000004ff007e24 */ /* 0x001fe2000f8e00ff */
[----:B-1----:R-:W-:-:S07]  /*0160*/  MOV R3, UR5 ;  /* 0x0000000500037c02 */ /* 0x002fce0008000f00 */
[----:B------:R-:W-:Y:S05]  /*0170*/  CALL.REL.NOINC `($__internal_0_$__cuda_sm3x_div_rn_noftz_f32_slowpath) ;  /* 0x0000000800dc7944 */ /* 0x000fea0003c00000 */
[----:B------:R-:W-:-:S07]  /*0180*/  IMAD.MOV.U32 R7, RZ, RZ, R0 ;  /* 0x000000ffff077224 */ /* 0x000fce00078e0000 */
.L_x_6:
[----:B------:R-:W0:Y:S01]  /*0190*/  LDC R6, c[0x0][0x3a4] ;  /* 0x0000e900ff067b82 */ /* 0x000e220000000800 */
[----:B------:R-:W1:Y:S01]  /*01a0*/  LDCU UR6, c[0x0][0x39c] ;  /* 0x00007380ff0677ac */ /* 0x000e620008000800 */
[----:B------:R-:W2:Y:S01]  /*01b0*/  LDCU.64 UR4, c[0x0][0x358] ;  /* 0x00006b00ff0477ac */ /* 0x000ea20008000a00 */
        /* <DEDUP_REMOVED lines=8> */
[----:B-12---:R-:W-:Y:S06]  /*0240*/  @!P0 BRA `(.L_x_7) ;  /* 0x00000000001c8947 */ /* 0x006fec0003800000 */
[----:B------:R-:W0:Y:S01]  /*0250*/  LDCU UR6, c[0x0][0x39c] ;  /* 0x00007380ff0677ac */ /* 0x000e220008000800 */
[----:B------:R-:W-:Y:S01]  /*0260*/  MOV R12, 0x2b0 ;  /* 0x000002b0000c7802 */ /* 0x000fe20000000f00 */
[----:B------:R-:W1:Y:S01]  /*0270*/  LDCU UR7, c[0x0][0x3a4] ;  /* 0x00007480ff0777ac */ /* 0x000e620008000800 */
[----:B0-----:R-:W-:Y:S01]  /*0280*/  IMAD.U32 R0, RZ, RZ, UR6 ;  /* 0x00000006ff007e24 */ /* 0x001fe2000f8e00ff */
[----:B-1----:R-:W-:-:S07]  /*0290*/  MOV R3, UR7 ;  /* 0x0000000700037c02 */ /* 0x002fce0008000f00 */
[----:B------:R-:W-:Y:S05]  /*02a0*/  CALL.REL.NOINC `($__internal_0_$__cuda_sm3x_div_rn_noftz_f32_slowpath) ;  /* 0x0000000800907944 */ /* 0x000fea0003c00000 */
[----:B------:R-:W-:-:S07]  /*02b0*/  IMAD.MOV.U32 R5, RZ, RZ, R0 ;  /* 0x000000ffff057224 */ /* 0x000fce00078e0000 */
.L_x_7:
[----:B------:R-:W0:Y:S01]  /*02c0*/  LDC.64 R12, c[0x0][0x380] ;  /* 0x0000e000ff0c7b82 */ /* 0x000e220000000a00 */
[----:B------:R-:W-:-:S07]  /*02d0*/  SHF.L.U32 R2, R2, 0x2, RZ ;  /* 0x0000000202027819 */ /* 0x000fce00000006ff */
[----:B------:R-:W1:Y:S01]  /*02e0*/  LDC.64 R14, c[0x0][0x388] ;  /* 0x0000e200ff0e7b82 */ /* 0x000e620000000a00 */
[----:B0-----:R-:W-:-:S05]  /*02f0*/  IMAD.WIDE R12, R2, 0x4, R12 ;  /* 0x00000004020c7825 */ /* 0x001fca00078e020c */
[----:B------:R-:W2:Y:S01]  /*0300*/  LDG.E R3, desc[UR4][R12.64] ;  /* 0x000000040c037981 */ /* 0x000ea2000c1e1900 */
[----:B-1----:R-:W-:-:S03]  /*0310*/  IMAD.WIDE R14, R2, 0x4, R14 ;  /* 0x00000004020e7825 */ /* 0x002fc600078e020e */
[----:B------:R0:W5:Y:S04]  /*0320*/  LDG.E R11, desc[UR4][R12.64+0x4] ;  /* 0x000004040c0b7981 */ /* 0x000168000c1e1900 */
[----:B------:R-:W2:Y:S04]  /*0330*/  LDG.E R0, desc[UR4][R14.64] ;  /* 0x000000040e007981 */ /* 0x000ea8000c1e1900 */
[----:B------:R-:W2:Y:S04]  /*0340*/  LDG.E R8, desc[UR4][R14.64+0x8] ;  /* 0x000008040e087981 */ /* 0x000ea8000c1e1900 */
[----:B------:R0:W5:Y:S04]  /*0350*/  LDG.E R9, desc[UR4][R12.64+0x8] ;  /* 0x000008040c097981 */ /* 0x000168000c1e1900 */
[----:B------:R0:W5:Y:S04]  /*0360*/  LDG.E R4, desc[UR4][R12.64+0xc] ;  /* 0x00000c040c047981 */ /* 0x000168000c1e1900 */
[----:B------:R0:W5:Y:S04]  /*0370*/  LDG.E R10, desc[UR4][R14.64+0x4] ;  /* 0x000004040e0a7981 */ /* 0x000168000c1e1900 */
[----:B------:R0:W5:Y:S01]  /*0380*/  LDG.E R6, desc[UR4][R14.64+0xc] ;  /* 0x00000c040e067981 */ /* 0x000162000c1e1900 */
[----:B------:R-:W1:Y:S01]  /*0390*/  MUFU.RCP R16, R7 ;  /* 0x0000000700107308 */ /* 0x000e620000001000 */
[----:B------:R-:W-:Y:S01]  /*03a0*/  BSSY.RECONVERGENT B0, `(.L_x_8) ;  /* 0x000000d000007945 */ /* 0x000fe20003800200 */
[----:B-1----:R-:W-:-:S04]  /*03b0*/  FFMA R17, R16, -R7, 1 ;  /* 0x3f80000010117423 */ /* 0x002fc80000000807 */
[----:B------:R-:W-:Y:S01]  /*03c0*/  FFMA R17, R16, R17, R16 ;  /* 0x0000001110117223 */ /* 0x000fe20000000010 */
[----:B--2---:R-:W-:-:S04]  /*03d0*/  FFMA R0, R3, R8, R0 ;  /* 0x0000000803007223 */ /* 0x004fc80000000000 */
[----:B------:R-:W1:Y:S01]  /*03e0*/  FCHK P0, R0, R7 ;  /* 0x0000000700007302 */ /* 0x000e620000000000 */
[----:B------:R-:W-:-:S04]  /*03f0*/  FFMA R16, R0, R17, RZ ;  /* 0x0000001100107223 */ /* 0x000fc800000000ff */
[----:B------:R-:W-:-:S04]  /*0400*/  FFMA R3, R16, -R7, R0 ;  /* 0x8000000710037223 */ /* 0x000fc80000000000 */
[----:B------:R-:W-:Y:S01]  /*0410*/  FFMA R18, R17, R3, R16 ;  /* 0x0000000311127223 */ /* 0x000fe20000000010 */
[----:B01----:R-:W-:Y:S06]  /*0420*/  @!P0 BRA `(.L_x_9) ;  /* 0x0000000000108947 */ /* 0x003fec0003800000 */
[----:B------:R-:W-:Y:S01]  /*0430*/  IMAD.MOV.U32 R3, RZ, RZ, R7 ;  /* 0x000000ffff037224 */ /* 0x000fe200078e0007 */
[----:B------:R-:W-:-:S07]  /*0440*/  MOV R12, 0x460 ;  /* 0x00000460000c7802 */ /* 0x000fce0000000f00 */
[----:B-----5:R-:W-:Y:S05]  /*0450*/  CALL.REL.NOINC `($__internal_0_$__cuda_sm3x_div_rn_noftz_f32_slowpath) ;  /* 0x0000000800247944 */ /* 0x020fea0003c00000 */
[----:B------:R-:W-:-:S07]  /*0460*/  MOV R18, R0 ;  /* 0x0000000000127202 */ /* 0x000fce0000000f00 */
.L_x_9:
[----:B------:R-:W-:Y:S05]  /*0470*/  BSYNC.RECONVERGENT B0 ;  /* 0x0000000000007941 */ /* 0x000fea0003800200 */
.L_x_8:
[----:B------:R-:W0:Y:S01]  /*0480*/  MUFU.RCP R12, R5 ;  /* 0x00000005000c7308 */ /* 0x000e220000001000 */
[----:B------:R-:W1:Y:S01]  /*0490*/  LDCU UR6, c[0x0][0x3a8] ;  /* 0x00007500ff0677ac */ /* 0x000e620008000800 */
[----:B-----5:R-:W-:Y:S01]  /*04a0*/  FFMA R0, R11, R6, R10 ;  /* 0x000000060b007223 */ /* 0x020fe2000000000a */
[----:B------:R-:W-:Y:S05]  /*04b0*/  BSSY.RECONVERGENT B0, `(.L_x_10) ;  /* 0x000000e000007945 */ /* 0x000fea0003800200 */
[----:B------:R-:W2:Y:S01]  /*04c0*/  FCHK P0, R0, R5 ;  /* 0x0000000500007302 */ /* 0x000ea20000000000 */
[----:B0-----:R-:W-:-:S04]  /*04d0*/  FFMA R3, R12, -R5, 1 ;  /* 0x3f8000000c037423 */ /* 0x001fc80000000805 */
[----:B------:R-:W-:Y:S01]  /*04e0*/  FFMA R11, R12, R3, R12 ;  /* 0x000000030c0b7223 */ /* 0x000fe2000000000c */
[----:B-1----:R-:W-:-:S03]  /*04f0*/  I2FP.F32.S32 R3, UR6 ;  /* 0x0000000600037c45 */ /* 0x002fc60008201400 */
[----:B------:R-:W-:Y:S02]  /*0500*/  FFMA R10, R0, R11, RZ ;  /* 0x0000000b000a7223 */ /* 0x000fe400000000ff */
[----:B------:R-:W-:Y:S02]  /*0510*/  FADD R18, R3, R18 ;  /* 0x0000001203127221 */ /* 0x000fe40000000000 */
[----:B------:R-:W-:-:S04]  /*0520*/  FFMA R12, R10, -R5, R0 ;  /* 0x800000050a0c7223 */ /* 0x000fc80000000000 */
[----:B------:R-:W-:Y:S01]  /*0530*/  FFMA R10, R11, R12, R10 ;  /* 0x0000000c0b0a7223 */ /* 0x000fe2000000000a */
[----:B--2---:R-:W-:Y:S06]  /*0540*/  @!P0 BRA `(.L_x_11) ;  /* 0x0000000000108947 */ /* 0x004fec0003800000 */
[----:B------:R-:W-:Y:S01]  /*0550*/  IMAD.MOV.U32 R3, RZ, RZ, R5 ;  /* 0x000000ffff037224 */ /* 0x000fe200078e0005 */
[----:B------:R-:W-:-:S07]  /*0560*/  MOV R12, 0x580 ;  /* 0x00000580000c7802 */ /* 0x000fce0000000f00 */
[----:B------:R-:W-:Y:S05]  /*0570*/  CALL.REL.NOINC `($__internal_0_$__cuda_sm3x_div_rn_noftz_f32_slowpath) ;  /* 0x0000000400dc7944 */ /* 0x000fea0003c00000 */
[----:B------:R-:W-:-:S07]  /*0580*/  MOV R10, R0 ;  /* 0x00000000000a7202 */ /* 0x000fce0000000f00 */
.L_x_11:
[----:B------:R-:W-:Y:S05]  /*0590*/  BSYNC.RECONVERGENT B0 ;  /* 0x0000000000007941 */ /* 0x000fea0003800200 */
.L_x_10:
[C---:B------:R-:W-:Y:S01]  /*05a0*/  FSETP.GEU.AND P0, PT, R9.reuse, 1, PT ;  /* 0x3f8000000900780b */ /* 0x040fe20003f0e000 */
[----:B------:R-:W-:Y:S01]  /*05b0*/  MUFU.RCP R16, R7 ;  /* 0x0000000700107308 */ /* 0x000fe20000001000 */
[----:B------:R-:W0:Y:S11]  /*05c0*/  LDCU UR6, c[0x0][0x3ac] ;  /* 0x00007580ff0677ac */ /* 0x000e360008000800 */
[----:B------:R-:W1:Y:S02]  /*05d0*/  @P0 LDC.64 R12, c[0x4][RZ] ;  /* 0x01000000ff0c0b82 */ /* 0x000e640000000a00 */
[----:B-1----:R-:W2:Y:S01]  /*05e0*/  @P0 LDG.E R12, desc[UR4][R12.64] ;  /* 0x000000040c0c0981 */ /* 0x002ea2000c1e1900 */
[----:B------:R-:W-:Y:S01]  /*05f0*/  @!P0 IMAD.MOV.U32 R0, RZ, RZ, 0x3bbb989d ;  /* 0x3bbb989dff008424 */ /* 0x000fe200078e00ff */
[----:B------:R-:W-:Y:S01]  /*0600*/  @!P0 MOV R3, 0x437c0000 ;  /* 0x437c000000038802 */ /* 0x000fe20000000f00 */
[----:B------:R-:W-:Y:S02]  /*0610*/  BSSY.RECONVERGENT B0, `(.L_x_12) ;  /* 0x0000019000007945 */ /* 0x000fe40003800200 */
[----:B------:R-:W-:-:S04]  /*0620*/  @!P0 FFMA.SAT R0, R9, R0, 0.5 ;  /* 0x3f00000009008423 */ /* 0x000fc80000002000 */
[----:B------:R-:W-:-:S04]  /*0630*/  @!P0 FFMA.RM R0, R0, R3, 12582913 ;  /* 0x4b40000100008423 */ /* 0x000fc80000004003 */
[C---:B------:R-:W-:Y:S01]  /*0640*/  @!P0 FADD R14, R0.reuse, -12583039 ;  /* 0xcb40007f000e8421 */ /* 0x040fe20000000000 */
[----:B------:R-:W-:-:S03]  /*0650*/  @!P0 IMAD.SHL.U32 R0, R0, 0x800000, RZ ;  /* 0x0080000000008824 */ /* 0x000fc600078e00ff */
[----:B------:R-:W-:-:S04]  /*0660*/  @!P0 FFMA R14, R9, 1.4426950216293334961, -R14 ;  /* 0x3fb8aa3b090e8823 */ /* 0x000fc8000000080e */
[----:B------:R-:W-:-:S04]  /*0670*/  @!P0 FFMA R14, R9, 1.925963033500011079e-08, R14 ;  /* 0x32a57060090e8823 */ /* 0x000fc8000000000e */
[----:B------:R-:W1:Y:S02]  /*0680*/  @!P0 MUFU.EX2 R3, R14 ;  /* 0x0000000e00038308 */ /* 0x000e640000000800 */
[----:B-1----:R-:W-:Y:S01]  /*0690*/  @!P0 FMUL R3, R0, R3 ;  /* 0x0000000300038220 */ /* 0x002fe20000400000 */
[----:B--2---:R-:W-:Y:S01]  /*06a0*/  @P0 FMUL R3, R9, R12 ;  /* 0x0000000c09030220 */ /* 0x004fe20000400000 */
[----:B------:R-:W-:-:S03]  /*06b0*/  FFMA R9, R16, -R7, 1 ;  /* 0x3f80000010097423 */ /* 0x000fc60000000807 */
[----:B------:R-:W-:Y:S01]  /*06c0*/  FMUL R8, R8, R3 ;  /* 0x0000000308087220 */ /* 0x000fe20000400000 */
[----:B------:R-:W-:Y:S01]  /*06d0*/  FFMA R0, R16, R9, R16 ;  /* 0x0000000910007223 */ /* 0x000fe20000000010 */
[----:B0-----:R-:W-:Y:S02]  /*06e0*/  I2FP.F32.S32 R3, UR6 ;  /* 0x0000000600037c45 */ /* 0x001fe40008201400 */
[----:B------:R-:W0:Y:S01]  /*06f0*/  FCHK P0, R8, R7 ;  /* 0x0000000708007302 */ /* 0x000e220000000000 */
[----:B------:R-:W-:Y:S02]  /*0700*/  FFMA R9, R0, R8, RZ ;  /* 0x0000000800097223 */ /* 0x000fe400000000ff */
[----:B------:R-:W-:Y:S02]  /*0710*/  FADD R10, R3, R10 ;  /* 0x0000000a030a7221 */ /* 0x000fe40000000000 */
[----:B------:R-:W-:-:S04]  /*0720*/  FFMA R14, R9, -R7, R8 ;  /* 0x80000007090e7223 */ /* 0x000fc80000000008 */
[----:B------:R-:W-:Y:S01]  /*0730*/  FFMA R14, R0, R14, R9 ;  /* 0x0000000e000e7223 */ /* 0x000fe20000000009 */
[----:B0-----:R-:W-:Y:S06]  /*0740*/  @!P0 BRA `(.L_x_13) ;  /* 0x0000000000148947 */ /* 0x001fec0003800000 */
[----:B------:R-:W-:Y:S01]  /*0750*/  MOV R0, R8 ;  /* 0x0000000800007202 */ /* 0x000fe20000000f00 */
[----:B------:R-:W-:Y:S01]  /*0760*/  IMAD.MOV.U32 R3, RZ, RZ, R7 ;  /* 0x000000ffff037224 */ /* 0x000fe200078e0007 */
[----:B------:R-:W-:-:S07]  /*0770*/  MOV R12, 0x790 ;  /* 0x00000790000c7802 */ /* 0x000fce0000000f00 */
[----:B------:R-:W-:Y:S05]  /*0780*/  CALL.REL.NOINC `($__internal_0_$__cuda_sm3x_div_rn_noftz_f32_slowpath) ;  /* 0x0000000400587944 */ /* 0x000fea0003c00000 */
[----:B------:R-:W-:-:S07]  /*0790*/  MOV R14, R0 ;  /* 0x00000000000e7202 */ /* 0x000fce0000000f00 */
.L_x_13:
[----:B------:R-:W-:Y:S05]  /*07a0*/  BSYNC.RECONVERGENT B0 ;  /* 0x0000000000007941 */ /* 0x000fea0003800200 */
.L_x_12:
[----:B------:R-:W-:-:S13]  /*07b0*/  FSETP.GEU.AND P0, PT, R4, 1, PT ;  /* 0x3f8000000400780b */ /* 0x000fda0003f0e000 */
[----:B------:R-:W0:Y:S02]  /*07c0*/  @P0 LDC.64 R8, c[0x4][RZ] ;  /* 0x01000000ff080b82 */ /* 0x000e240000000a00 */
[----:B0-----:R-:W2:Y:S01]  /*07d0*/  @P0 LDG.E R9, desc[UR4][R8.64] ;  /* 0x0000000408090981 */ /* 0x001ea2000c1e1900 */
[----:B------:R-:W-:Y:S01]  /*07e0*/  @!P0 IMAD.MOV.U32 R3, RZ, RZ, 0x3bbb989d ;  /* 0x3bbb989dff038424 */ /* 0x000fe200078e00ff */
[----:B------:R-:W-:Y:S01]  /*07f0*/  @!P0 MOV R7, 0x437c0000 ;  /* 0x437c000000078802 */ /* 0x000fe20000000f00 */
[----:B------:R-:W0:Y:S01]  /*0800*/  MUFU.RCP R12, R5 ;  /* 0x00000005000c7308 */ /* 0x000e220000001000 */
[----:B------:R-:W-:Y:S01]  /*0810*/  BSSY.RECONVERGENT B0, `(.L_x_14) ;  /* 0x0000017000007945 */ /* 0x000fe20003800200 */
[----:B------:R-:W-:-:S04]  /*0820*/  @!P0 FFMA.SAT R0, R4, R3, 0.5 ;  /* 0x3f00000004008423 */ /* 0x000fc80000002003 */
[----:B------:R-:W-:-:S04]  /*0830*/  @!P0 FFMA.RM R0, R0, R7, 12582913 ;  /* 0x4b40000100008423 */ /* 0x000fc80000004007 */
[C---:B------:R-:W-:Y:S01]  /*0840*/  @!P0 FADD R3, R0.reuse, -12583039 ;  /* 0xcb40007f00038421 */ /* 0x040fe20000000000 */
[----:B------:R-:W-:-:S03]  /*0850*/  @!P0 IMAD.SHL.U32 R0, R0, 0x800000, RZ ;  /* 0x0080000000008824 */ /* 0x000fc600078e00ff */
[----:B------:R-:W-:Y:S01]  /*0860*/  @!P0 FFMA R3, R4, 1.4426950216293334961, -R3 ;  /* 0x3fb8aa3b04038823 */ /* 0x000fe20000000803 */
[----:B0-----:R-:W-:-:S03]  /*0870*/  FFMA R11, R12, -R5, 1 ;  /* 0x3f8000000c0b7423 */ /* 0x001fc60000000805 */
[----:B------:R-:W-:-:S06]  /*0880*/  @!P0 FFMA R3, R4, 1.925963033500011079e-08, R3 ;  /* 0x32a5706004038823 */ /* 0x000fcc0000000003 */
[----:B------:R-:W0:Y:S02]  /*0890*/  @!P0 MUFU.EX2 R3, R3 ;  /* 0x0000000300038308 */ /* 0x000e240000000800 */
[----:B0-----:R-:W-:Y:S01]  /*08a0*/  @!P0 FMUL R7, R0, R3 ;  /* 0x0000000300078220 */ /* 0x001fe20000400000 */
[----:B------:R-:W-:Y:S01]  /*08b0*/  FFMA R0, R12, R11, R12 ;  /* 0x0000000b0c007223 */ /* 0x000fe2000000000c */
[----:B--2---:R-:W-:-:S04]  /*08c0*/  @P0 FMUL R7, R4, R9 ;  /* 0x0000000904070220 */ /* 0x004fc80000400000 */
[----:B------:R-:W-:-:S04]  /*08d0*/  FMUL R9, R6, R7 ;  /* 0x0000000706097220 */ /* 0x000fc80000400000 */
[----:B------:R-:W0:Y:S01]  /*08e0*/  FCHK P0, R9, R5 ;  /* 0x0000000509007302 */ /* 0x000e220000000000 */
[----:B------:R-:W-:-:S04]  /*08f0*/  FFMA R4, R0, R9, RZ ;  /* 0x0000000900047223 */ /* 0x000fc800000000ff */
        /* <DEDUP_REMOVED lines=8> */
.L_x_15:
[----:B------:R-:W-:Y:S05]  /*0980*/  BSYNC.RECONVERGENT B0 ;  /* 0x0000000000007941 */ /* 0x000fea0003800200 */
.L_x_14:
[----:B------:R-:W0:Y:S01]  /*0990*/  F2F.F64.F32 R8, R14 ;  /* 0x0000000e00087310 */ /* 0x000e220000201800 */
[----:B------:R-:W1:Y:S01]  /*09a0*/  LDC.64 R4, c[0x0][0x3a0] ;  /* 0x0000e800ff047b82 */ /* 0x000e620000000a00 */
[----:B------:R-:W-:Y:S06]  /*09b0*/  BSSY.RECONVERGENT B0, `(.L_x_16) ;  /* 0x0000025000007945 */ /* 0x000fec0003800200 */
[----:B------:R-:W2:Y:S01]  /*09c0*/  F2F.F64.F32 R12, R15 ;  /* 0x0000000f000c7310 */ /* 0x000ea20000201800 */
[----:B0-----:R-:W-:-:S07]  /*09d0*/  DMUL R8, R8, 0.5 ;  /* 0x3fe0000008087828 */ /* 0x001fce0000000000 */
[----:B------:R-:W0:Y:S01]  /*09e0*/  F2F.F64.F32 R6, R18 ;  /* 0x0000001200067310 */ /* 0x000e220000201800 */
[----:B--2---:R-:W-:-:S07]  /*09f0*/  DMUL R12, R12, 0.5 ;  /* 0x3fe000000c0c7828 */ /* 0x004fce0000000000 */
[----:B------:R-:W2:Y:S01]  /*0a00*/  F2F.F64.F32 R10, R10 ;  /* 0x0000000a000a7310 */ /* 0x000ea20000201800 */
[----:B-1----:R-:W-:Y:S01]  /*0a10*/  FADD R3, R4, -1 ;  /* 0xbf80000004037421 */ /* 0x002fe20000000000 */
[----:B------:R-:W-:Y:S01]  /*0a20*/  FADD R0, R5, -1 ;  /* 0xbf80000005007421 */ /* 0x000fe20000000000 */
[----:B0-----:R-:W-:-:S05]  /*0a30*/  DADD R20, R6, -R8 ;  /* 0x0000000006147229 */ /* 0x001fca0000000808 */
[----:B------:R-:W0:Y:S01]  /*0a40*/  F2F.F64.F32 R16, R3 ;  /* 0x0000000300107310 */ /* 0x000e220000201800 */
[----:B------:R-:W-:Y:S02]  /*0a50*/  DSETP.GEU.AND P0, PT, R8, R6, PT ;  /* 0x000000060800722a */ /* 0x000fe40003f0e000 */
[----:B------:R-:W-:Y:S01]  /*0a60*/  DADD R6, R6, R8 ;  /* 0x0000000006067229 */ /* 0x000fe20000000008 */
[----:B------:R-:W-:Y:S01]  /*0a70*/  IMAD.MOV.U32 R9, RZ, RZ, RZ ;  /* 0x000000ffff097224 */ /* 0x000fe200078e00ff */
[----:B--2---:R-:W-:-:S03]  /*0a80*/  DADD R22, R10, -R12 ;  /* 0x000000000a167229 */ /* 0x004fc6000000080c */
[----:B------:R-:W1:Y:S01]  /*0a90*/  F2F.F64.F32 R14, R0 ;  /* 0x00000000000e7310 */ /* 0x000e620000201800 */
[----:B------:R-:W-:Y:S02]  /*0aa0*/  FSEL R18, R20, RZ, !P0 ;  /* 0x000000ff14127208 */ /* 0x000fe40004000000 */
[----:B------:R-:W-:Y:S01]  /*0ab0*/  FSEL R19, R21, RZ, !P0 ;  /* 0x000000ff15137208 */ /* 0x000fe20004000000 */
[----:B------:R-:W-:Y:S01]  /*0ac0*/  DSETP.GEU.AND P0, PT, R12, R10, PT ;  /* 0x0000000a0c00722a */ /* 0x000fe20003f0e000 */
[----:B------:R-:W2:Y:S03]  /*0ad0*/  LDC.64 R20, c[0x0][0x390] ;  /* 0x0000e400ff147b82 */ /* 0x000ea60000000a00 */
[----:B------:R-:W3:Y:S02]  /*0ae0*/  F2F.F32.F64 R24, R18 ;  /* 0x0000001200187310 */ /* 0x000ee40000301000 */
[----:B------:R-:W-:-:S02]  /*0af0*/  FSEL R22, R22, RZ, !P0 ;  /* 0x000000ff16167208 */ /* 0x000fc40004000000 */
[----:B------:R-:W-:Y:S01]  /*0b00*/  FSEL R23, R23, RZ, !P0 ;  /* 0x000000ff17177208 */ /* 0x000fe20004000000 */
[----:B0-----:R-:W-:-:S03]  /*0b10*/  DSETP.GEU.AND P0, PT, R18, R16, PT ;  /* 0x000000101200722a */ /* 0x001fc60003f0e000 */
[----:B------:R-:W0:Y:S02]  /*0b20*/  F2F.F32.F64 R27, R22 ;  /* 0x00000016001b7310 */ /* 0x000e240000301000 */
[----:B-1----:R-:W-:Y:S01]  /*0b30*/  DSETP.GEU.AND P1, PT, R22, R14, PT ;  /* 0x0000000e1600722a */ /* 0x002fe20003f2e000 */
[----:B---3--:R-:W-:Y:S01]  /*0b40*/  FSEL R25, R24, R3, !P0 ;  /* 0x0000000318197208 */ /* 0x008fe20004000000 */
[----:B------:R-:W-:Y:S01]  /*0b50*/  DSETP.GEU.AND P0, PT, R6, R16, PT ;  /* 0x000000100600722a */ /* 0x000fe20003f0e000 */
[----:B--2---:R-:W-:-:S03]  /*0b60*/  IMAD.WIDE R20, R2, 0x4, R20 ;  /* 0x0000000402147825 */ /* 0x004fc600078e0214 */
[----:B0-----:R-:W-:Y:S02]  /*0b70*/  FSEL R27, R27, R0, !P1 ;  /* 0x000000001b1b7208 */ /* 0x001fe40004800000 */
[----:B------:R0:W-:Y:S04]  /*0b80*/  STG.E desc[UR4][R20.64], R25 ;  /* 0x0000001914007986 */ /* 0x0001e8000c101904 */
[----:B------:R0:W-:Y:S04]  /*0b90*/  STG.E desc[UR4][R20.64+0x4], R27 ;  /* 0x0000041b14007986 */ /* 0x0001e8000c101904 */
[----:B------:R-:W-:Y:S05]  /*0ba0*/  @P0 BRA `(.L_x_17) ;  /* 0x00000000000c0947 */ /* 0x000fea0003800000 */
[----:B------:R-:W-:-:S14]  /*0bb0*/  DSETP.GT.AND P0, PT, R6, RZ, PT ;  /* 0x000000ff0600722a */ /* 0x000fdc0003f04000 */
[----:B------:R1:W2:Y:S01]  /*0bc0*/  @P0 F2F.F32.F64 R9, R6 ;  /* 0x0000000600090310 */ /* 0x0002a20000301000 */
[----:B------:R-:W-:Y:S05]  /*0bd0*/  BRA `(.L_x_18) ;  /* 0x0000000000087947 */ /* 0x000fea0003800000 */
.L_x_17:
[----:B------:R-:W-:-:S13]  /*0be0*/  FSETP.GT.AND P0, PT, R4, 1, PT ;  /* 0x3f8000000400780b */ /* 0x000fda0003f04000 */
[----:B------:R-:W-:-:S07]  /*0bf0*/  @P0 MOV R9, R3 ;  /* 0x0000000300090202 */ /* 0x000fce0000000f00 */
.L_x_18:
[----:B------:R-:W-:Y:S05]  /*0c00*/  BSYNC.RECONVERGENT B0 ;  /* 0x0000000000007941 */ /* 0x000fea0003800200 */
.L_x_16:
[----:B------:R-:W-:Y:S01]  /*0c10*/  DADD R10, R10, R12 ;  /* 0x000000000a0a7229 */ /* 0x000fe2000000000c */
[----:B--2---:R2:W-:Y:S01]  /*0c20*/  STG.E desc[UR4][R20.64+0x8], R9 ;  /* 0x0000080914007986 */ /* 0x0045e2000c101904 */
[----:B------:R-:W-:Y:S01]  /*0c30*/  BSSY.RECONVERGENT B0, `(.L_x_19) ;  /* 0x0000009000007945 */ /* 0x000fe20003800200 */
[----:B------:R-:W-:-:S05]  /*0c40*/  IMAD.MOV.U32 R3, RZ, RZ, RZ ;  /* 0x000000ffff037224 */ /* 0x000fca00078e00ff */
[----:B------:R-:W-:-:S14]  /*0c50*/  DSETP.GEU.AND P0, PT, R10, R14, PT ;  /* 0x0000000e0a00722a */ /* 0x000fdc0003f0e000 */
[----:B--2---:R-:W-:Y:S05]  /*0c60*/  @P0 BRA `(.L_x_20) ;  /* 0x00000000000c0947 */ /* 0x004fea0003800000 */
[----:B------:R-:W-:-:S14]  /*0c70*/  DSETP.GT.AND P0, PT, R10, RZ, PT ;  /* 0x000000ff0a00722a */ /* 0x000fdc0003f04000 */
[----:B------:R2:W3:Y:S01]  /*0c80*/  @P0 F2F.F32.F64 R3, R10 ;  /* 0x0000000a00030310 */ /* 0x0004e20000301000 */
[----:B------:R-:W-:Y:S05]  /*0c90*/  BRA `(.L_x_21) ;  /* 0x0000000000087947 */ /* 0x000fea0003800000 */
.L_x_20:
[----:B------:R-:W-:-:S13]  /*0ca0*/  FSETP.GT.AND P0, PT, R5, 1, PT ;  /* 0x3f8000000500780b */ /* 0x000fda0003f04000 */
[----:B------:R-:W-:-:S07]  /*0cb0*/  @P0 MOV R3, R0 ;  /* 0x0000000000030202 */ /* 0x000fce0000000f00 */
.L_x_21:
[----:B------:R-:W-:Y:S05]  /*0cc0*/  BSYNC.RECONVERGENT B0 ;  /* 0x0000000000007941 */ /* 0x000fea0003800200 */
.L_x_19:
[----:B---3--:R-:W-:Y:S01]  /*0cd0*/  STG.E desc[UR4][R20.64+0xc], R3 ;  /* 0x00000c0314007986 */ /* 0x008fe2000c101904 */
[----:B------:R-:W-:Y:S05]  /*0ce0*/  EXIT ;  /* 0x000000000000794d */ /* 0x000fea0003800000 */
        .weak           $__internal_0_$__cuda_sm3x_div_rn_noftz_f32_slowpath
        .type           $__internal_0_$__cuda_sm3x_div_rn_noftz_f32_slowpath,@function
        .size           $__internal_0_$__cuda_sm3x_div_rn_noftz_f32_slowpath,(.L_x_63 - $__internal_0_$__cuda_sm3x_div_rn_noftz_f32_slowpath)
$__internal_0_$__cuda_sm3x_div_rn_noftz_f32_slowpath:
[----:B------:R-:W-:Y:S01]  /*0cf0*/  SHF.R.U32.HI R13, RZ, 0x17, R3 ;  /* 0x00000017ff0d7819 */ /* 0x000fe20000011603 */
[----:B------:R-:W-:Y:S01]  /*0d00*/  BSSY.RECONVERGENT B1, `(.L_x_22) ;  /* 0x0000062000017945 */ /* 0x000fe20003800200 */
[----:B------:R-:W-:Y:S02]  /*0d10*/  SHF.R.U32.HI R15, RZ, 0x17, R0 ;  /* 0x00000017ff0f7819 */ /* 0x000fe40000011600 */
[----:B------:R-:W-:Y:S02]  /*0d20*/  LOP3.LUT R13, R13, 0xff, RZ, 0xc0, !PT ;  /* 0x000000ff0d0d7812 */ /* 0x000fe400078ec0ff */
[----:B------:R-:W-:-:S03]  /*0d30*/  LOP3.LUT R19, R15, 0xff, RZ, 0xc0, !PT ;  /* 0x000000ff0f137812 */ /* 0x000fc600078ec0ff */
[----:B------:R-:W-:Y:S01]  /*0d40*/  VIADD R17, R13, 0xffffffff ;  /* 0xffffffff0d117836 */ /* 0x000fe20000000000 */
[----:B------:R-:W-:-:S04]  /*0d50*/  IADD3 R16, PT, PT, R19, -0x1, RZ ;  /* 0xffffffff13107810 */ /* 0x000fc80007ffe0ff */
[----:B------:R-:W-:-:S04]  /*0d60*/  ISETP.GT.U32.AND P0, PT, R17, 0xfd, PT ;  /* 0x000000fd1100780c */ /* 0x000fc80003f04070 */
[----:B------:R-:W-:-:S13]  /*0d70*/  ISETP.GT.U32.OR P0, PT, R16, 0xfd, P0 ;  /* 0x000000fd1000780c */ /* 0x000fda0000704470 */
[----:B------:R-:W-:Y:S01]  /*0d80*/  @!P0 IMAD.MOV.U32 R15, RZ, RZ, RZ ;  /* 0x000000ffff0f8224 */ /* 0x000fe200078e00ff */
[----:B------:R-:W-:Y:S06]  /*0d90*/  @!P0 BRA `(.L_x_23) ;  /* 0x00000000005c8947 */ /* 0x000fec0003800000 */
[----:B------:R-:W-:Y:S02]  /*0da0*/  FSETP.GTU.FTZ.AND P0, PT, |R0|, +INF , PT ;  /* 0x7f8000000000780b */ /* 0x000fe40003f1c200 */
[----:B------:R-:W-:-:S04]  /*0db0*/  FSETP.GTU.FTZ.AND P1, PT, |R3|, +INF , PT ;  /* 0x7f8000000300780b */ /* 0x000fc80003f3c200 */
[----:B------:R-:W-:-:S13]  /*0dc0*/  PLOP3.LUT P0, PT, P0, P1, PT, 0xf8, 0x8f ;  /* 0x00000000008f781c */ /* 0x000fda0000703f70 */
[----:B------:R-:W-:Y:S05]  /*0dd0*/  @P0 BRA `(.L_x_24) ;  /* 0x00000004004c0947 */ /* 0x000fea0003800000 */
[----:B------:R-:W-:-:S13]  /*0de0*/  LOP3.LUT P0, RZ, R3, 0x7fffffff, R0, 0xc8, !PT ;  /* 0x7fffffff03ff7812 */ /* 0x000fda000780c800 */
[----:B------:R-:W-:Y:S05]  /*0df0*/  @!P0 BRA `(.L_x_25) ;  /* 0x00000004003c8947 */ /* 0x000fea0003800000 */
[C---:B------:R-:W-:Y:S02]  /*0e00*/  FSETP.NEU.FTZ.AND P2, PT, |R0|.reuse, +INF , PT ;  /* 0x7f8000000000780b */ /* 0x040fe40003f5d200 */
[----:B------:R-:W-:Y:S02]  /*0e10*/  FSETP.NEU.FTZ.AND P1, PT, |R3|, +INF , PT ;  /* 0x7f8000000300780b */ /* 0x000fe40003f3d200 */
[----:B------:R-:W-:-:S11]  /*0e20*/  FSETP.NEU.FTZ.AND P0, PT, |R0|, +INF , PT ;  /* 0x7f8000000000780b */ /* 0x000fd60003f1d200 */
[----:B------:R-:W-:Y:S05]  /*0e30*/  @!P1 BRA !P2, `(.L_x_25) ;  /* 0x00000004002c9947 */ /* 0x000fea0005000000 */
[----:B------:R-:W-:-:S04]  /*0e40*/  LOP3.LUT P2, RZ, R0, 0x7fffffff, RZ, 0xc0, !PT ;  /* 0x7fffffff00ff7812 */ /* 0x000fc8000784c0ff */
[----:B------:R-:W-:-:S13]  /*0e50*/  PLOP3.LUT P1, PT, P1, P2, PT, 0x2f, 0xf2 ;  /* 0x0000000000f2781c */ /* 0x000fda0000f24577 */
[----:B------:R-:W-:Y:S05]  /*0e60*/  @P1 BRA `(.L_x_26) ;  /* 0x0000000400181947 */ /* 0x000fea0003800000 */
[----:B------:R-:W-:-:S04]  /*0e70*/  LOP3.LUT P1, RZ, R3, 0x7fffffff, RZ, 0xc0, !PT ;  /* 0x7fffffff03ff7812 */ /* 0x000fc8000782c0ff */
[----:B------:R-:W-:-:S13]  /*0e80*/  PLOP3.LUT P0, PT, P0, P1, PT, 0x2f, 0xf2 ;  /* 0x0000000000f2781c */ /* 0x000fda0000702577 */
[----:B------:R-:W-:Y:S05]  /*0e90*/  @P0 BRA `(.L_x_27) ;  /* 0x0000000400000947 */ /* 0x000fea0003800000 */
[----:B------:R-:W-:Y:S02]  /*0ea0*/  ISETP.GE.AND P0, PT, R16, RZ, PT ;  /* 0x000000ff1000720c */ /* 0x000fe40003f06270 */
[----:B------:R-:W-:-:S11]  /*0eb0*/  ISETP.GE.AND P1, PT, R17, RZ, PT ;  /* 0x000000ff1100720c */ /* 0x000fd60003f26270 */
[----:B------:R-:W-:Y:S01]  /*0ec0*/  @P0 MOV R15, RZ ;  /* 0x000000ff000f0202 */ /* 0x000fe20000000f00 */
[----:B------:R-:W-:Y:S02]  /*0ed0*/  @!P0 IMAD.MOV.U32 R15, RZ, RZ, -0x40 ;  /* 0xffffffc0ff0f8424 */ /* 0x000fe400078e00ff */
[----:B------:R-:W-:Y:S01]  /*0ee0*/  @!P0 FFMA R0, R0, 1.84467440737095516160e+19, RZ ;  /* 0x5f80000000008823 */ /* 0x000fe200000000ff */
[----:B------:R-:W-:Y:S02]  /*0ef0*/  @!P1 FFMA R3, R3, 1.84467440737095516160e+19, RZ ;  /* 0x5f80000003039823 */ /* 0x000fe400000000ff */
[----:B------:R-:W-:-:S07]  /*0f00*/  @!P1 IADD3 R15, PT, PT, R15, 0x40, RZ ;  /* 0x000000400f0f9810 */ /* 0x000fce0007ffe0ff */
.L_x_23:
[----:B------:R-:W-:Y:S01]  /*0f10*/  LEA R16, R13, 0xc0800000, 0x17 ;  /* 0xc08000000d107811 */ /* 0x000fe200078eb8ff */
[----:B------:R-:W-:Y:S01]  /*0f20*/  VIADD R19, R19, 0xffffff81 ;  /* 0xffffff8113137836 */ /* 0x000fe20000000000 */
[----:B------:R-:W-:Y:S02]  /*0f30*/  BSSY.RECONVERGENT B2, `(.L_x_28) ;  /* 0x0000035000027945 */ /* 0x000fe40003800200 */
[----:B------:R-:W-:Y:S01]  /*0f40*/  IADD3 R20, PT, PT, -R16, R3, RZ ;  /* 0x0000000310147210 */ /* 0x000fe20007ffe1ff */
[----:B------:R-:W-:-:S03]  /*0f50*/  IMAD R0, R19, -0x800000, R0 ;  /* 0xff80000013007824 */ /* 0x000fc600078e0200 */
[----:B------:R0:W1:Y:S01]  /*0f60*/  MUFU.RCP R3, R20 ;  /* 0x0000001400037308 */ /* 0x0000620000001000 */
[----:B------:R-:W-:Y:S01]  /*0f70*/  FADD.FTZ R17, -R20, -RZ ;  /* 0x800000ff14117221 */ /* 0x000fe20000010100 */
[----:B0-----:R-:W-:-:S04]  /*0f80*/  IADD3 R20, PT, PT, R19, 0x7f, -R13 ;  /* 0x0000007f13147810 */ /* 0x001fc80007ffe80d */
[----:B------:R-:W-:Y:S01]  /*0f90*/  IADD3 R20, PT, PT, R20, R15, RZ ;  /* 0x0000000f14147210 */ /* 0x000fe20007ffe0ff */
[----:B-1----:R-:W-:-:S04]  /*0fa0*/  FFMA R16, R3, R17, 1 ;  /* 0x3f80000003107423 */ /* 0x002fc80000000011 */
[----:B------:R-:W-:-:S04]  /*0fb0*/  FFMA R3, R3, R16, R3 ;  /* 0x0000001003037223 */ /* 0x000fc80000000003 */
[----:B------:R-:W-:-:S04]  /*0fc0*/  FFMA R16, R0, R3, RZ ;  /* 0x0000000300107223 */ /* 0x000fc800000000ff */
[----:B------:R-:W-:-:S04]  /*0fd0*/  FFMA R21, R17, R16, R0 ;  /* 0x0000001011157223 */ /* 0x000fc80000000000 */
[----:B------:R-:W-:-:S04]  /*0fe0*/  FFMA R16, R3, R21, R16 ;  /* 0x0000001503107223 */ /* 0x000fc80000000010 */
[----:B------:R-:W-:-:S04]  /*0ff0*/  FFMA R17, R17, R16, R0 ;  /* 0x0000001011117223 */ /* 0x000fc80000000000 */
[----:B------:R-:W-:-:S05]  /*1000*/  FFMA R0, R3, R17, R16 ;  /* 0x0000001103007223 */ /* 0x000fca0000000010 */
[----:B------:R-:W-:-:S04]  /*1010*/  SHF.R.U32.HI R13, RZ, 0x17, R0 ;  /* 0x00000017ff0d7819 */ /* 0x000fc80000011600 */
[----:B------:R-:W-:-:S04]  /*1020*/  LOP3.LUT R13, R13, 0xff, RZ, 0xc0, !PT ;  /* 0x000000ff0d0d7812 */ /* 0x000fc800078ec0ff */
[----:B------:R-:W-:-:S05]  /*1030*/  IADD3 R19, PT, PT, R13, R20, RZ ;  /* 0x000000140d137210 */ /* 0x000fca0007ffe0ff */
[----:B------:R-:W-:-:S05]  /*1040*/  VIADD R13, R19, 0xffffffff ;  /* 0xffffffff130d7836 */ /* 0x000fca0000000000 */
[----:B------:R-:W-:-:S13]  /*1050*/  ISETP.GE.U32.AND P0, PT, R13, 0xfe, PT ;  /* 0x000000fe0d00780c */ /* 0x000fda0003f06070 */
[----:B------:R-:W-:Y:S05]  /*1060*/  @!P0 BRA `(.L_x_29) ;  /* 0x0000000000808947 */ /* 0x000fea0003800000 */
[----:B------:R-:W-:-:S13]  /*1070*/  ISETP.GT.AND P0, PT, R19, 0xfe, PT ;  /* 0x000000fe1300780c */ /* 0x000fda0003f04270 */
[----:B------:R-:W-:Y:S05]  /*1080*/  @P0 BRA `(.L_x_30) ;  /* 0x00000000006c0947 */ /* 0x000fea0003800000 */
[----:B------:R-:W-:-:S13]  /*1090*/  ISETP.GE.AND P0, PT, R19, 0x1, PT ;  /* 0x000000011300780c */ /* 0x000fda0003f06270 */
[----:B------:R-:W-:Y:S05]  /*10a0*/  @P0 BRA `(.L_x_31) ;  /* 0x0000000000740947 */ /* 0x000fea0003800000 */
[----:B------:R-:W-:Y:S02]  /*10b0*/  ISETP.GE.AND P0, PT, R19, -0x18, PT ;  /* 0xffffffe81300780c */ /* 0x000fe40003f06270 */
[----:B------:R-:W-:-:S11]  /*10c0*/  LOP3.LUT R0, R0, 0x80000000, RZ, 0xc0, !PT ;  /* 0x8000000000007812 */ /* 0x000fd600078ec0ff */
[----:B------:R-:W-:Y:S05]  /*10d0*/  @!P0 BRA `(.L_x_31) ;  /* 0x0000000000688947 */ /* 0x000fea0003800000 */
[-CC-:B------:R-:W-:Y:S01]  /*10e0*/  FFMA.RZ R13, R3, R17.reuse, R16.reuse ;  /* 0x00000011030d7223 */ /* 0x180fe2000000c010 */
[C---:B------:R-:W-:Y:S02]  /*10f0*/  IADD3 R20, PT, PT, R19.reuse, 0x20, RZ ;  /* 0x0000002013147810 */ /* 0x040fe40007ffe0ff */
[----:B------:R-:W-:Y:S02]  /*1100*/  ISETP.NE.AND P2, PT, R19, RZ, PT ;  /* 0x000000ff1300720c */ /* 0x000fe40003f45270 */
[----:B------:R-:W-:Y:S01]  /*1110*/  LOP3.LUT R15, R13, 0x7fffff, RZ, 0xc0, !PT ;  /* 0x007fffff0d0f7812 */ /* 0x000fe200078ec0ff */
[CCC-:B------:R-:W-:Y:S01]  /*1120*/  FFMA.RP R13, R3.reuse, R17.reuse, R16.reuse ;  /* 0x00000011030d7223 */ /* 0x1c0fe20000008010 */
[----:B------:R-:W-:Y:S01]  /*1130*/  FFMA.RM R16, R3, R17, R16 ;  /* 0x0000001103107223 */ /* 0x000fe20000004010 */
[----:B------:R-:W-:Y:S02]  /*1140*/  ISETP.NE.AND P1, PT, R19, RZ, PT ;  /* 0x000000ff1300720c */ /* 0x000fe40003f25270 */
[----:B------:R-:W-:-:S02]  /*1150*/  LOP3.LUT R15, R15, 0x800000, RZ, 0xfc, !PT ;  /* 0x008000000f0f7812 */ /* 0x000fc400078efcff */
[----:B------:R-:W-:Y:S02]  /*1160*/  IADD3 R3, PT, PT, -R19, RZ, RZ ;  /* 0x000000ff13037210 */ /* 0x000fe40007ffe1ff */
[----:B------:R-:W-:Y:S02]  /*1170*/  SHF.L.U32 R20, R15, R20, RZ ;  /* 0x000000140f147219 */ /* 0x000fe400000006ff */
[----:B------:R-:W-:Y:S02]  /*1180*/  FSETP.NEU.FTZ.AND P0, PT, R13, R16, PT ;  /* 0x000000100d00720b */ /* 0x000fe40003f1d000 */
[----:B------:R-:W-:Y:S02]  /*1190*/  SEL R16, R3, RZ, P2 ;  /* 0x000000ff03107207 */ /* 0x000fe40001000000 */
[----:B------:R-:W-:Y:S02]  /*11a0*/  ISETP.NE.AND P1, PT, R20, RZ, P1 ;  /* 0x000000ff1400720c */ /* 0x000fe40000f25270 */
[----:B------:R-:W-:-:S02]  /*11b0*/  SHF.R.U32.HI R16, RZ, R16, R15 ;  /* 0x00000010ff107219 */ /* 0x000fc4000001160f */
[----:B------:R-:W-:Y:S02]  /*11c0*/  PLOP3.LUT P0, PT, P0, P1, PT, 0xf8, 0x8f ;  /* 0x00000000008f781c */ /* 0x000fe40000703f70 */
[----:B------:R-:W-:Y:S02]  /*11d0*/  SHF.R.U32.HI R20, RZ, 0x1, R16 ;  /* 0x00000001ff147819 */ /* 0x000fe40000011610 */
[----:B------:R-:W-:-:S04]  /*11e0*/  SEL R3, RZ, 0x1, !P0 ;  /* 0x00000001ff037807 */ /* 0x000fc80004000000 */
[----:B------:R-:W-:-:S04]  /*11f0*/  LOP3.LUT R3, R3, 0x1, R20, 0xf8, !PT ;  /* 0x0000000103037812 */ /* 0x000fc800078ef814 */
[----:B------:R-:W-:-:S05]  /*1200*/  LOP3.LUT R3, R3, R16, RZ, 0xc0, !PT ;  /* 0x0000001003037212 */ /* 0x000fca00078ec0ff */
[----:B------:R-:W-:-:S05]  /*1210*/  IMAD.IADD R3, R20, 0x1, R3 ;  /* 0x0000000114037824 */ /* 0x000fca00078e0203 */
[----:B------:R-:W-:Y:S01]  /*1220*/  LOP3.LUT R0, R3, R0, RZ, 0xfc, !PT ;  /* 0x0000000003007212 */ /* 0x000fe200078efcff */
[----:B------:R-:W-:Y:S06]  /*1230*/  BRA `(.L_x_31) ;  /* 0x0000000000107947 */ /* 0x000fec0003800000 */
.L_x_30:
[----:B------:R-:W-:-:S04]  /*1240*/  LOP3.LUT R0, R0, 0x80000000, RZ, 0xc0, !PT ;  /* 0x8000000000007812 */ /* 0x000fc800078ec0ff */
[----:B------:R-:W-:Y:S01]  /*1250*/  LOP3.LUT R0, R0, 0x7f800000, RZ, 0xfc, !PT ;  /* 0x7f80000000007812 */ /* 0x000fe200078efcff */
[----:B------:R-:W-:Y:S06]  /*1260*/  BRA `(.L_x_31) ;  /* 0x0000000000047947 */ /* 0x000fec0003800000 */
.L_x_29:
[----:B------:R-:W-:-:S07]  /*1270*/  LEA R0, R20, R0, 0x17 ;  /* 0x0000000014007211 */ /* 0x000fce00078eb8ff */
.L_x_31:
[----:B------:R-:W-:Y:S05]  /*1280*/  BSYNC.RECONVERGENT B2 ;  /* 0x0000000000027941 */ /* 0x000fea0003800200 */
.L_x_28:
[----:B------:R-:W-:Y:S05]  /*1290*/  BRA `(.L_x_32) ;  /* 0x0000000000207947 */ /* 0x000fea0003800000 */
.L_x_27:
[----:B------:R-:W-:-:S04]  /*12a0*/  LOP3.LUT R0, R3, 0x80000000, R0, 0x48, !PT ;  /* 0x8000000003007812 */ /* 0x000fc800078e4800 */
[----:B------:R-:W-:Y:S01]  /*12b0*/  LOP3.LUT R0, R0, 0x7f800000, RZ, 0xfc, !PT ;  /* 0x7f80000000007812 */ /* 0x000fe200078efcff */
[----:B------:R-:W-:Y:S06]  /*12c0*/  BRA `(.L_x_32) ;  /* 0x0000000000147947 */ /* 0x000fec0003800000 */
.L_x_26:
[----:B------:R-:W-:Y:S01]  /*12d0*/  LOP3.LUT R0, R3, 0x80000000, R0, 0x48, !PT ;  /* 0x8000000003007812 */ /* 0x000fe200078e4800 */
[----:B------:R-:W-:Y:S06]  /*12e0*/  BRA `(.L_x_32) ;  /* 0x00000000000c7947 */ /* 0x000fec0003800000 */
.L_x_25:
[----:B------:R-:W0:Y:S01]  /*12f0*/  MUFU.RSQ R0, -QNAN ;  /* 0xffc0000000007908 */ /* 0x000e220000001400 */
[----:B------:R-:W-:Y:S05]  /*1300*/  BRA `(.L_x_32) ;  /* 0x0000000000047947 */ /* 0x000fea0003800000 */
.L_x_24:
[----:B------:R-:W-:-:S07]  /*1310*/  FADD.FTZ R0, R0, R3 ;  /* 0x0000000300007221 */ /* 0x000fce0000010000 */
.L_x_32:
[----:B------:R-:W-:Y:S05]  /*1320*/  BSYNC.RECONVERGENT B1 ;  /* 0x0000000000017941 */ /* 0x000fea0003800200 */
.L_x_22:
[----:B------:R-:W-:-:S04]  /*1330*/  HFMA2 R13, -RZ, RZ, 0, 0 ;  /* 0x00000000ff0d7431 */ /* 0x000fc800000001ff */
[----:B0-----:R-:W-:Y:S05]  /*1340*/  RET.REL.NODEC R12 `(_Z22transformBboxSQDKernelPfS_S_ffffiiii) ;  /* 0xffffffec0c2c7950 */ /* 0x001fea0003c3ffff */
.L_x_33:
        /* <DEDUP_REMOVED lines=11> */
.L_x_63:


//--------------------- .text._Z21transposeTensorKernelPfS_iPiS0_S0_S0_S0_ii --------------------------
	.section	.text._Z21transposeTensorKernelPfS_iPiS0_S0_S0_S0_ii,"ax",@progbits
	.align	128
        .global         _Z21transposeTensorKernelPfS_iPiS0_S0_S0_S0_ii
        .type           _Z21transposeTensorKernelPfS_iPiS0_S0_S0_S0_ii,@function
        .size           _Z21transposeTensorKernelPfS_iPiS0_S0_S0_S0_ii,(.L_x_66 - _Z21transposeTensorKernelPfS_iPiS0_S0_S0_S0_ii)
        .other          _Z21transposeTensorKernelPfS_iPiS0_S0_S0_S0_ii,@"STO_CUDA_ENTRY STV_DEFAULT"
_Z21transposeTensorKernelPfS_iPiS0_S0_S0_S0_ii:
.text._Z21transposeTensorKernelPfS_iPiS0_S0_S0_S0_ii:
[----:B------:R-:W-:Y:S01]  /*0000*/  LDC R1, c[0x0][0x37c] ;  /* 0x0000df00ff017b82 */ /* 0x000fe20000000800 */
[----:B------:R-:W0:Y:S07]  /*0010*/  S2R R3, SR_TID.X ;  /* 0x0000000000037919 */ /* 0x000e2e0000002100 */
[----:B------:R-:W0:Y:S08]  /*0020*/  S2UR UR4, SR_CTAID.X ;  /* 0x00000000000479c3 */ /* 0x000e300000002500 */
[----:B------:R-:W0:Y:S02]  /*0030*/  LDC.64 R4, c[0x0][0x3c0] ;  /* 0x0000f000ff047b82 */ /* 0x000e240000000a00 */
[----:B0-----:R-:W-:-:S05]  /*0040*/  IMAD R0, R4, UR4, R3 ;  /* 0x0000000404007c24 */ /* 0x001fca000f8e0203 */
[----:B------:R-:W-:-:S13]  /*0050*/  ISETP.GE.AND P0, PT, R0, R5, PT ;  /* 0x000000050000720c */ /* 0x000fda0003f06270 */
[----:B------:R-:W-:Y:S05]  /*0060*/  @P0 EXIT ;  /* 0x000000000000094d */ /* 0x000fea0003800000 */
[----:B------:R-:W0:Y:S01]  /*0070*/  LDCU UR4, c[0x0][0x390] ;  /* 0x00007200ff0477ac */ /* 0x000e220008000800 */
[----:B------:R-:W1:Y:S01]  /*0080*/  LDC.64 R2, c[0x0][0x3a8] ;  /* 0x0000ea00ff027b82 */ /* 0x000e620000000a00 */
[----:B------:R-:W2:Y:S01]  /*0090*/  LDCU.64 UR6, c[0x0][0x358] ;  /* 0x00006b00ff0677ac */ /* 0x000ea20008000a00 */
[----:B0-----:R-:W-:-:S04]  /*00a0*/  IMAD.U32 R7, RZ, RZ, UR4 ;  /* 0x00000004ff077e24 */ /* 0x001fc8000f8e00ff */
[----:B------:R-:W-:Y:S01]  /*00b0*/  IMAD R6, R0, R7, RZ ;  /* 0x0000000700067224 */ /* 0x000fe200078e02ff */
[----:B------:R-:W-:-:S03]  /*00c0*/  ISETP.GE.AND P0, PT, R7, 0x1, PT ;  /* 0x000000010700780c */ /* 0x000fc60003f06270 */
[----:B-1----:R-:W-:-:S10]  /*00d0*/  IMAD.WIDE R2, R6, 0x4, R2 ;  /* 0x0000000406027825 */ /* 0x002fd400078e0202 */
[----:B--2---:R-:W-:Y:S05]  /*00e0*/  @!P0 BRA `(.L_x_34) ;  /* 0x0000005800188947 */ /* 0x004fea0003800000 */
[----:B------:R-:W0:Y:S01]  /*00f0*/  LDCU.64 UR4, c[0x0][0x3b0] ;  /* 0x00007600ff0477ac */ /* 0x000e220008000a00 */
[C---:B------:R-:W-:Y:S01]  /*0100*/  ISETP.GE.U32.AND P0, PT, R7.reuse, 0x8, PT ;  /* 0x000000080700780c */ /* 0x040fe20003f06070 */
[----:B------:R-:W-:Y:S01]  /*0110*/  IMAD.MOV.U32 R10, RZ, RZ, R0 ;  /* 0x000000ffff0a7224 */ /* 0x000fe200078e0000 */
[----:B------:R-:W-:Y:S01]  /*0120*/  SHF.R.S32.HI R5, RZ, 0x1f, R6 ;  /* 0x0000001fff057819 */ /* 0x000fe20000011406 */
[----:B------:R-:W1:Y:S01]  /*0130*/  LDCU UR8, c[0x0][0x390] ;  /* 0x00007200ff0877ac */ /* 0x000e620008000800 */
[----:B------:R-:W-:Y:S02]  /*0140*/  LOP3.LUT R18, R7, 0x7, RZ, 0xc0, !PT ;  /* 0x0000000707127812 */ /* 0x000fe400078ec0ff */
[----:B0-----:R-:W-:-:S04]  /*0150*/  LEA R4, P1, R6, UR4, 0x2 ;  /* 0x0000000406047c11 */ /* 0x001fc8000f8210ff */
[----:B------:R-:W-:Y:S02]  /*0160*/  LEA.HI.X R5, R6, UR5, R5, 0x2, P1 ;  /* 0x0000000506057c11 */ /* 0x000fe400088f1405 */
[----:B-1----:R-:W-:Y:S01]  /*0170*/  MOV R11, UR8 ;  /* 0x00000008000b7c02 */ /* 0x002fe20008000f00 */
[----:B------:R-:W-:Y:S06]  /*0180*/  @!P0 BRA `(.L_x_35) ;  /* 0x0000003400748947 */ /* 0x000fec0003800000 */
[----:B------:R-:W0:Y:S01]  /*0190*/  LDC.64 R8, c[0x0][0x3a0] ;  /* 0x0000e800ff087b82 */ /* 0x000e220000000a00 */
[----:B------:R-:W-:-:S04]  /*01a0*/  VIADD R11, R7, 0xfffffffc ;  /* 0xfffffffc070b7836 */ /* 0x000fc80000000000 */
[----:B------:R-:W-:-:S04]  /*01b0*/  VIADD R15, R11, 0x3 ;  /* 0x000000030b0f7836 */ /* 0x000fc80000000000 */
[----:B0-----:R-:W-:-:S05]  /*01c0*/  IMAD.WIDE.U32 R16, R15, 0x4, R8 ;  /* 0x000000040f107825 */ /* 0x001fca00078e0008 */
[----:B------:R-:W2:Y:S01]  /*01d0*/  LDG.E R20, desc[UR6][R16.64] ;  /* 0x0000000610147981 */ /* 0x000ea2000c1e1900 */
[----:B------:R-:W-:Y:S02]  /*01e0*/  IABS R10, R0 ;  /* 0x00000000000a7213 */ /* 0x000fe40000000000 */
[----:B------:R-:W-:Y:S02]  /*01f0*/  ISETP.GE.AND P2, PT, R0, RZ, PT ;  /* 0x000000ff0000720c */ /* 0x000fe40003f46270 */
[-C--:B--2---:R-:W-:Y:S02]  /*0200*/  IABS R14, R20.reuse ;  /* 0x00000014000e7213 */ /* 0x084fe40000000000 */
[----:B------:R-:W-:Y:S02]  /*0210*/  IABS R22, R20 ;  /* 0x0000001400167213 */ /* 0x000fe40000000000 */
[----:B------:R-:W0:Y:S08]  /*0220*/  I2F.RP R19, R14 ;  /* 0x0000000e00137306 */ /* 0x000e300000209400 */
[----:B0-----:R-:W0:Y:S02]  /*0230*/  MUFU.RCP R19, R19 ;  /* 0x0000001300137308 */ /* 0x001e240000001000 */
[----:B0-----:R-:W-:-:S02]  /*0240*/  IADD3 R12, PT, PT, R19, 0xffffffe, RZ ;  /* 0x0ffffffe130c7810 */ /* 0x001fc40007ffe0ff */
[----:B------:R-:W-:Y:S01]  /*0250*/  IADD3 R19, PT, PT, RZ, -R22, RZ ;  /* 0x80000016ff137210 */ /* 0x000fe20007ffe0ff */
[----:B------:R-:W-:-:S03]  /*0260*/  IMAD.WIDE.U32 R22, R15, 0x4, R4 ;  /* 0x000000040f167825 */ /* 0x000fc600078e0004 */
[----:B------:R0:W1:Y:S02]  /*0270*/  F2I.FTZ.U32.TRUNC.NTZ R13, R12 ;  /* 0x0000000c000d7305 */ /* 0x000064000021f000 */
[----:B0-----:R-:W-:Y:S02]  /*0280*/  IMAD.MOV.U32 R12, RZ, RZ, RZ ;  /* 0x000000ffff0c7224 */ /* 0x001fe400078e00ff */
[----:B-1----:R-:W-:-:S04]  /*0290*/  IMAD.MOV R21, RZ, RZ, -R13 ;  /* 0x000000ffff157224 */ /* 0x002fc800078e0a0d */
[----:B------:R-:W-:-:S04]  /*02a0*/  IMAD R21, R21, R14, RZ ;  /* 0x0000000e15157224 */ /* 0x000fc800078e02ff */
[----:B------:R-:W-:-:S06]  /*02b0*/  IMAD.HI.U32 R13, R13, R21, R12 ;  /* 0x000000150d0d7227 */ /* 0x000fcc00078e000c */
[----:B------:R-:W-:-:S04]  /*02c0*/  IMAD.HI.U32 R13, R13, R10, RZ ;  /* 0x0000000a0d0d7227 */ /* 0x000fc800078e00ff */
[----:B------:R-:W-:-:S05]  /*02d0*/  IMAD R13, R13, R19, R10 ;  /* 0x000000130d0d7224 */ /* 0x000fca00078e020a */
[----:B------:R-:W-:-:S13]  /*02e0*/  ISETP.GT.U32.AND P0, PT, R14, R13, PT ;  /* 0x0000000d0e00720c */ /* 0x000fda0003f04070 */
[----:B------:R-:W-:Y:S01]  /*02f0*/  @!P0 IMAD.IADD R13, R13, 0x1, -R14 ;  /* 0x000000010d0d8824 */ /* 0x000fe200078e0a0e */
[----:B------:R-:W-:-:S04]  /*0300*/  ISETP.NE.AND P0, PT, R20, RZ, PT ;  /* 0x000000ff1400720c */ /* 0x000fc80003f05270 */
[----:B------:R-:W-:-:S13]  /*0310*/  ISETP.GT.U32.AND P1, PT, R14, R13, PT ;  /* 0x0000000d0e00720c */ /* 0x000fda0003f24070 */
[----:B------:R-:W-:-:S05]  /*0320*/  @!P1 IMAD.IADD R13, R13, 0x1, -R14 ;  /* 0x000000010d0d9824 */ /* 0x000fca00078e0a0e */
[----:B------:R-:W-:-:S05]  /*0330*/  MOV R25, R13 ;  /* 0x0000000d00197202 */ /* 0x000fca0000000f00 */
[----:B------:R-:W-:Y:S01]  /*0340*/  @!P2 IMAD.MOV R25, RZ, RZ, -R25 ;  /* 0x000000ffff19a224 */ /* 0x000fe200078e0a19 */
[----:B------:R-:W-:-:S05]  /*0350*/  @!P0 LOP3.LUT R25, RZ, R20, RZ, 0x33, !PT ;  /* 0x00000014ff198212 */ /* 0x000fca00078e33ff */
[----:B------:R0:W-:Y:S04]  /*0360*/  STG.E desc[UR6][R22.64], R25 ;  /* 0x0000001916007986 */ /* 0x0001e8000c101906 */
[----:B------:R-:W2:Y:S01]  /*0370*/  LDG.E R17, desc[UR6][R16.64] ;  /* 0x0000000610117981 */ /* 0x000ea2000c1e1900 */
[----:B------:R-:W-:-:S04]  /*0380*/  VIADD R21, R11, 0x2 ;  /* 0x000000020b157836 */ /* 0x000fc80000000000 */
[----:B------:R-:W-:-:S05]  /*0390*/  IMAD.WIDE.U32 R12, R21, 0x4, R8 ;  /* 0x00000004150c7825 */ /* 0x000fca00078e0008 */
[----:B------:R-:W3:Y:S01]  /*03a0*/  LDG.E R19, desc[UR6][R12.64] ;  /* 0x000000060c137981 */ /* 0x000ee2000c1e1900 */
[----:B------:R-:W-:Y:S01]  /*03b0*/  IMAD.WIDE.U32 R26, R21, 0x4, R4 ;  /* 0x00000004151a7825 */ /* 0x000fe200078e0004 */
[----:B------:R-:W-:Y:S02]  /*03c0*/  IADD3 R21, PT, PT, R11, 0x1, RZ ;  /* 0x000000010b157810 */ /* 0x000fe40007ffe0ff */
[-C--:B--2---:R-:W-:Y:S02]  /*03d0*/  IABS R20, R17.reuse ;  /* 0x0000001100147213 */ /* 0x084fe40000000000 */
[----:B0-----:R-:W-:Y:S02]  /*03e0*/  IABS R25, R17 ;  /* 0x0000001100197213 */ /* 0x001fe40000000000 */
[----:B------:R-:W0:Y:S01]  /*03f0*/  I2F.RP R24, R20 ;  /* 0x0000001400187306 */ /* 0x000e220000209400 */
[----:B---3--:R-:W-:-:S07]  /*0400*/  IABS R16, R19 ;  /* 0x0000001300107213 */ /* 0x008fce0000000000 */
[----:B------:R-:W1:Y:S08]  /*0410*/  I2F.RP R22, R16 ;  /* 0x0000001000167306 */ /* 0x000e700000209400 */
[----:B0-----:R-:W0:Y:S08]  /*0420*/  MUFU.RCP R24, R24 ;  /* 0x0000001800187308 */ /* 0x001e300000001000 */
[----:B-1----:R-:W-:Y:S01]  /*0430*/  MUFU.RCP R22, R22 ;  /* 0x0000001600167308 */ /* 0x002fe20000001000 */
[----:B0-----:R-:W-:-:S07]  /*0440*/  IADD3 R14, PT, PT, R24, 0xffffffe, RZ ;  /* 0x0ffffffe180e7810 */ /* 0x001fce0007ffe0ff */
[----:B------:R0:W1:Y:S02]  /*0450*/  F2I.FTZ.U32.TRUNC.NTZ R15, R14 ;  /* 0x0000000e000f7305 */ /* 0x000064000021f000 */
[----:B0-----:R-:W-:Y:S02]  /*0460*/  IMAD.MOV.U32 R14, RZ, RZ, RZ ;  /* 0x000000ffff0e7224 */ /* 0x001fe400078e00ff */
[----:B-1----:R-:W-:-:S04]  /*0470*/  IMAD.MOV R23, RZ, RZ, -R15 ;  /* 0x000000ffff177224 */ /* 0x002fc800078e0a0f */
[----:B------:R-:W-:-:S04]  /*0480*/  IMAD R23, R23, R20, RZ ;  /* 0x0000001417177224 */ /* 0x000fc800078e02ff */
[----:B------:R-:W-:Y:S01]  /*0490*/  IMAD.HI.U32 R15, R15, R23, R14 ;  /* 0x000000170f0f7227 */ /* 0x000fe200078e000e */
[----:B------:R-:W-:-:S05]  /*04a0*/  IADD3 R14, PT, PT, RZ, -R25, RZ ;  /* 0x80000019ff0e7210 */ /* 0x000fca0007ffe0ff */
[----:B------:R-:W-:-:S04]  /*04b0*/  IMAD.HI.U32 R23, R15, R10, RZ ;  /* 0x0000000a0f177227 */ /* 0x000fc800078e00ff */
[----:B------:R-:W-:Y:S01]  /*04c0*/  IMAD R15, R23, R14, R10 ;  /* 0x0000000e170f7224 */ /* 0x000fe200078e020a */
[----:B------:R-:W-:Y:S01]  /*04d0*/  LOP3.LUT R10, R0, R17, RZ, 0x3c, !PT ;  /* 0x00000011000a7212 */ /* 0x000fe200078e3cff */
[----:B------:R-:W-:Y:S01]  /*04e0*/  VIADD R14, R22, 0xffffffe ;  /* 0x0ffffffe160e7836 */ /* 0x000fe20000000000 */
[----:B------:R-:W-:Y:S02]  /*04f0*/  IABS R22, R19 ;  /* 0x0000001300167213 */ /* 0x000fe40000000000 */
[----:B------:R-:W-:Y:S02]  /*0500*/  ISETP.GT.U32.AND P1, PT, R20, R15, PT ;  /* 0x0000000f1400720c */ /* 0x000fe40003f24070 */
[----:B------:R-:W-:Y:S01]  /*0510*/  ISETP.GE.AND P2, PT, R10, RZ, PT ;  /* 0x000000ff0a00720c */ /* 0x000fe20003f46270 */
[----:B------:R-:W-:-:S10]  /*0520*/  IMAD.MOV R22, RZ, RZ, -R22 ;  /* 0x000000ffff167224 */ /* 0x000fd400078e0a16 */
[----:B------:R-:W-:Y:S01]  /*0530*/  @!P1 IMAD.IADD R15, R15, 0x1, -R20 ;  /* 0x000000010f0f9824 */ /* 0x000fe200078e0a14 */
[----:B------:R-:W-:Y:S02]  /*0540*/  @!P1 IADD3 R23, PT, PT, R23, 0x1, RZ ;  /* 0x0000000117179810 */ /* 0x000fe40007ffe0ff */
[----:B------:R-:W-:Y:S02]  /*0550*/  ISETP.NE.AND P1, PT, R17, RZ, PT ;  /* 0x000000ff1100720c */ /* 0x000fe40003f25270 */
[----:B------:R-:W-:Y:S02]  /*0560*/  ISETP.GE.U32.AND P0, PT, R15, R20, PT ;  /* 0x000000140f00720c */ /* 0x000fe40003f06070 */
[----:B------:R0:W1:Y:S02]  /*0570*/  F2I.FTZ.U32.TRUNC.NTZ R15, R14 ;  /* 0x0000000e000f7305 */ /* 0x000064000021f000 */
[----:B0-----:R-:W-:-:S09]  /*0580*/  HFMA2 R14, -RZ, RZ, 0, 0 ;  /* 0x00000000ff0e7431 */ /* 0x001fd200000001ff */
[----:B------:R-:W-:-:S04]  /*0590*/  @P0 VIADD R23, R23, 0x1 ;  /* 0x0000000117170836 */ /* 0x000fc80000000000 */
[----:B------:R-:W-:Y:S01]  /*05a0*/  IMAD.MOV.U32 R10, RZ, RZ, R23 ;  /* 0x000000ffff0a7224 */ /* 0x000fe200078e0017 */
[----:B-1----:R-:W-:-:S03]  /*05b0*/  IADD3 R23, PT, PT, RZ, -R15, RZ ;  /* 0x8000000fff177210 */ /* 0x002fc60007ffe0ff */
[----:B------:R-:W-:Y:S01]  /*05c0*/  @!P2 IMAD.MOV R10, RZ, RZ, -R10 ;  /* 0x000000ffff0aa224 */ /* 0x000fe200078e0a0a */
[----:B------:R-:W-:Y:S01]  /*05d0*/  @!P1 LOP3.LUT R10, RZ, R17, RZ, 0x33, !PT ;  /* 0x00000011ff0a9212 */ /* 0x000fe200078e33ff */
[----:B------:R-:W-:-:S03]  /*05e0*/  IMAD R17, R23, R16, RZ ;  /* 0x0000001017117224 */ /* 0x000fc600078e02ff */
[----:B------:R-:W-:Y:S01]  /*05f0*/  IABS R20, R10 ;  /* 0x0000000a00147213 */ /* 0x000fe20000000000 */
[----:B------:R-:W-:Y:S01]  /*0600*/  IMAD.HI.U32 R15, R15, R17, R14 ;  /* 0x000000110f0f7227 */ /* 0x000fe200078e000e */
[----:B------:R-:W-:-:S03]  /*0610*/  ISETP.GE.AND P2, PT, R10, RZ, PT ;  /* 0x000000ff0a00720c */ /* 0x000fc60003f46270 */
[----:B------:R-:W-:Y:S02]  /*0620*/  IMAD.MOV.U32 R14, RZ, RZ, R22 ;  /* 0x000000ffff0e7224 */ /* 0x000fe400078e0016 */
[----:B------:R-:W-:-:S04]  /*0630*/  IMAD.HI.U32 R15, R15, R20, RZ ;  /* 0x000000140f0f7227 */ /* 0x000fc800078e00ff */
[----:B------:R-:W-:-:S05]  /*0640*/  IMAD R15, R15, R14, R20 ;  /* 0x0000000e0f0f7224 */ /* 0x000fca00078e0214 */
[----:B------:R-:W-:-:S13]  /*0650*/  ISETP.GT.U32.AND P0, PT, R16, R15, PT ;  /* 0x0000000f1000720c */ /* 0x000fda0003f04070 */
[----:B------:R-:W-:Y:S01]  /*0660*/  @!P0 IMAD.IADD R15, R15, 0x1, -R16 ;  /* 0x000000010f0f8824 */ /* 0x000fe200078e0a10 */
[----:B------:R-:W-:-:S04]  /*0670*/  ISETP.NE.AND P0, PT, R19, RZ, PT ;  /* 0x000000ff1300720c */ /* 0x000fc80003f05270 */
[----:B------:R-:W-:-:S13]  /*0680*/  ISETP.GT.U32.AND P1, PT, R16, R15, PT ;  /* 0x0000000f1000720c */ /* 0x000fda0003f24070 */
[----:B------:R-:W-:-:S05]  /*0690*/  @!P1 IADD3 R15, PT, PT, R15, -R16, RZ ;  /* 0x800000100f0f9210 */ /* 0x000fca0007ffe0ff */
[----:B------:R-:W-:-:S04]  /*06a0*/  IMAD.MOV.U32 R25, RZ, RZ, R15 ;  /* 0x000000ffff197224 */ /* 0x000fc800078e000f */
[----:B------:R-:W-:Y:S01]  /*06b0*/  @!P2 IMAD.MOV R25, RZ, RZ, -R25 ;  /* 0x000000ffff19a224 */ /* 0x000fe200078e0a19 */
[----:B------:R-:W-:-:S05]  /*06c0*/  @!P0 LOP3.LUT R25, RZ, R19, RZ, 0x33, !PT ;  /* 0x00000013ff198212 */ /* 0x000fca00078e33ff */
[----:B------:R0:W-:Y:S04]  /*06d0*/  STG.E desc[UR6][R26.64], R25 ;  /* 0x000000191a007986 */ /* 0x0001e8000c101906 */
[----:B------:R-:W2:Y:S01]  /*06e0*/  LDG.E R23, desc[UR6][R12.64] ;  /* 0x000000060c177981 */ /* 0x000ea2000c1e1900 */
[----:B------:R-:W-:-:S05]  /*06f0*/  IMAD.WIDE.U32 R14, R21, 0x4, R8 ;  /* 0x00000004150e7825 */ /* 0x000fca00078e0008 */
[----:B------:R-:W3:Y:S01]  /*0700*/  LDG.E R19, desc[UR6][R14.64] ;  /* 0x000000060e137981 */ /* 0x000ee2000c1e1900 */
[-C--:B--2---:R-:W-:Y:S02]  /*0710*/  IABS R24, R23.reuse ;  /* 0x0000001700187213 */ /* 0x084fe40000000000 */
[-C--:B------:R-:W-:Y:S02]  /*0720*/  IABS R12, R23.reuse ;  /* 0x00000017000c7213 */ /* 0x080fe40000000000 */
[----:B------:R-:W1:Y:S01]  /*0730*/  I2F.RP R28, R24 ;  /* 0x00000018001c7306 */ /* 0x000e620000209400 */
[----:B------:R-:W-:Y:S02]  /*0740*/  LOP3.LUT R10, R10, R23, RZ, 0x3c, !PT ;  /* 0x000000170a0a7212 */ /* 0x000fe400078e3cff */
[----:B---3--:R-:W-:Y:S02]  /*0750*/  IABS R22, R19 ;  /* 0x0000001300167213 */ /* 0x008fe40000000000 */
[----:B------:R-:W-:-:S03]  /*0760*/  ISETP.GE.AND P2, PT, R10, RZ, PT ;  /* 0x000000ff0a00720c */ /* 0x000fc60003f46270 */
[----:B0-----:R-:W0:Y:S08]  /*0770*/  I2F.RP R25, R22 ;  /* 0x0000001600197306 */ /* 0x001e300000209400 */
[----:B-1----:R-:W1:Y:S08]  /*0780*/  MUFU.RCP R28, R28 ;  /* 0x0000001c001c7308 */ /* 0x002e700000001000 */
[----:B0-----:R-:W-:Y:S01]  /*0790*/  MUFU.RCP R25, R25 ;  /* 0x0000001900197308 */ /* 0x001fe20000001000 */
[----:B-1----:R-:W-:-:S07]  /*07a0*/  VIADD R16, R28, 0xffffffe ;  /* 0x0ffffffe1c107836 */ /* 0x002fce0000000000 */
[----:B------:R0:W1:Y:S02]  /*07b0*/  F2I.FTZ.U32.TRUNC.NTZ R17, R16 ;  /* 0x0000001000117305 */ /* 0x000064000021f000 */
[----:B0-----:R-:W-:Y:S01]  /*07c0*/  MOV R16, RZ ;  /* 0x000000ff00107202 */ /* 0x001fe20000000f00 */
[----:B-1----:R-:W-:-:S04]  /*07d0*/  IMAD.MOV R13, RZ, RZ, -R17 ;  /* 0x000000ffff0d7224 */ /* 0x002fc800078e0a11 */
[----:B------:R-:W-:-:S04]  /*07e0*/  IMAD R13, R13, R24, RZ ;  /* 0x000000180d0d7224 */ /* 0x000fc800078e02ff */
[----:B------:R-:W-:Y:S01]  /*07f0*/  IMAD.HI.U32 R17, R17, R13, R16 ;  /* 0x0000000d11117227 */ /* 0x000fe200078e0010 */
[----:B------:R-:W-:-:S03]  /*0800*/  IABS R16, R19 ;  /* 0x0000001300107213 */ /* 0x000fc60000000000 */
[----:B------:R-:W-:Y:S01]  /*0810*/  IMAD.MOV R13, RZ, RZ, -R12 ;  /* 0x000000ffff0d7224 */ /* 0x000fe200078e0a0c */
[----:B------:R-:W-:Y:S01]  /*0820*/  IADD3 R12, PT, PT, R25, 0xffffffe, RZ ;  /* 0x0ffffffe190c7810 */ /* 0x000fe20007ffe0ff */
[----:B------:R-:W-:Y:S01]  /*0830*/  IMAD.HI.U32 R17, R17, R20, RZ ;  /* 0x0000001411117227 */ /* 0x000fe200078e00ff */
[----:B------:R-:W-:-:S03]  /*0840*/  IADD3 R16, PT, PT, RZ, -R16, RZ ;  /* 0x80000010ff107210 */ /* 0x000fc60007ffe0ff */
[----:B------:R-:W-:-:S05]  /*0850*/  IMAD R13, R17, R13, R20 ;  /* 0x0000000d110d7224 */ /* 0x000fca00078e0214 */
[----:B------:R-:W-:-:S13]  /*0860*/  ISETP.GT.U32.AND P1, PT, R24, R13, PT ;  /* 0x0000000d1800720c */ /* 0x000fda0003f24070 */
[----:B------:R-:W-:Y:S02]  /*0870*/  @!P1 IMAD.IADD R13, R13, 0x1, -R24 ;  /* 0x000000010d0d9824 */ /* 0x000fe400078e0a18 */
[----:B------:R-:W-:Y:S01]  /*0880*/  @!P1 VIADD R17, R17, 0x1 ;  /* 0x0000000111119836 */ /* 0x000fe20000000000 */
[----:B------:R-:W-:Y:S02]  /*0890*/  ISETP.NE.AND P1, PT, R23, RZ, PT ;  /* 0x000000ff1700720c */ /* 0x000fe40003f25270 */
[----:B------:R-:W-:Y:S01]  /*08a0*/  ISETP.GE.U32.AND P0, PT, R13, R24, PT ;  /* 0x000000180d00720c */ /* 0x000fe20003f06070 */
[----:B------:R-:W-:Y:S01]  /*08b0*/  IMAD.WIDE.U32 R24, R21, 0x4, R4 ;  /* 0x0000000415187825 */ /* 0x000fe200078e0004 */
[----:B------:R0:W1:Y:S03]  /*08c0*/  F2I.FTZ.U32.TRUNC.NTZ R13, R12 ;  /* 0x0000000c000d7305 */ /* 0x000066000021f000 */
[----:B0-----:R-:W-:-:S08]  /*08d0*/  IMAD.MOV.U32 R12, RZ, RZ, RZ ;  /* 0x000000ffff0c7224 */ /* 0x001fd000078e00ff */
[----:B------:R-:W-:-:S05]  /*08e0*/  @P0 VIADD R17, R17, 0x1 ;  /* 0x0000000111110836 */ /* 0x000fca0000000000 */
[----:B------:R-:W-:Y:S01]  /*08f0*/  MOV R10, R17 ;  /* 0x00000011000a7202 */ /* 0x000fe20000000f00 */
[----:B-1----:R-:W-:-:S04]  /*0900*/  IMAD.MOV R17, RZ, RZ, -R13 ;  /* 0x000000ffff117224 */ /* 0x002fc800078e0a0d */
        /* <DEDUP_REMOVED lines=10> */
[----:B------:R-:W-:Y:S02]  /*09b0*/  @!P0 IADD3 R13, PT, PT, R13, -R22, RZ ;  /* 0x800000160d0d8210 */ /* 0x000fe40007ffe0ff */
[----:B------:R-:W-:Y:S02]  /*09c0*/  ISETP.NE.AND P0, PT, R19, RZ, PT ;  /* 0x000000ff1300720c */ /* 0x000fe40003f05270 */
[----:B------:R-:W-:-:S13]  /*09d0*/  ISETP.GT.U32.AND P1, PT, R22, R13, PT ;  /* 0x0000000d1600720c */ /* 0x000fda0003f24070 */
[----:B------:R-:W-:-:S04]  /*09e0*/  @!P1 IMAD.IADD R13, R13, 0x1, -R22 ;  /* 0x000000010d0d9824 */ /* 0x000fc800078e0a16 */
[----:B------:R-:W-:-:S05]  /*09f0*/  IMAD.MOV.U32 R27, RZ, RZ, R13 ;  /* 0x000000ffff1b7224 */ /* 0x000fca00078e000d */
[----:B------:R-:W-:Y:S02]  /*0a00*/  @!P2 IADD3 R27, PT, PT, -R27, RZ, RZ ;  /* 0x000000ff1b1ba210 */ /* 0x000fe40007ffe1ff */
[----:B------:R-:W-:-:S05]  /*0a10*/  @!P0 LOP3.LUT R27, RZ, R19, RZ, 0x33, !PT ;  /* 0x00000013ff1b8212 */ /* 0x000fca00078e33ff */
[----:B------:R0:W-:Y:S04]  /*0a20*/  STG.E desc[UR6][R24.64], R27 ;  /* 0x0000001b18007986 */ /* 0x0001e8000c101906 */
[----:B------:R-:W2:Y:S01]  /*0a30*/  LDG.E R21, desc[UR6][R14.64] ;  /* 0x000000060e157981 */ /* 0x000ea2000c1e1900 */
[----:B------:R-:W-:-:S05]  /*0a40*/  IMAD.WIDE.U32 R12, R11, 0x4, R8 ;  /* 0x000000040b0c7825 */ /* 0x000fca00078e0008 */
[----:B------:R-:W3:Y:S01]  /*0a50*/  LDG.E R19, desc[UR6][R12.64] ;  /* 0x000000060c137981 */ /* 0x000ee2000c1e1900 */
[-C--:B--2---:R-:W-:Y:S02]  /*0a60*/  IABS R23, R21.reuse ;  /* 0x0000001500177213 */ /* 0x084fe40000000000 */
[----:B------:R-:W-:Y:S02]  /*0a70*/  LOP3.LUT R10, R10, R21, RZ, 0x3c, !PT ;  /* 0x000000150a0a7212 */ /* 0x000fe400078e3cff */
[----:B------:R-:W1:Y:S01]  /*0a80*/  I2F.RP R26, R23 ;  /* 0x00000017001a7306 */ /* 0x000e620000209400 */
[----:B---3--:R-:W-:Y:S02]  /*0a90*/  IABS R14, R19 ;  /* 0x00000013000e7213 */ /* 0x008fe40000000000 */
[----:B------:R-:W-:-:S05]  /*0aa0*/  ISETP.GE.AND P2, PT, R10, RZ, PT ;  /* 0x000000ff0a00720c */ /* 0x000fca0003f46270 */
[----:B-1----:R-:W1:Y:S02]  /*0ab0*/  MUFU.RCP R26, R26 ;  /* 0x0000001a001a7308 */ /* 0x002e640000001000 */
[----:B-1----:R-:W-:Y:S02]  /*0ac0*/  VIADD R16, R26, 0xffffffe ;  /* 0x0ffffffe1a107836 */ /* 0x002fe40000000000 */
[----:B0-----:R-:W-:-:S04]  /*0ad0*/  IMAD.WIDE.U32 R26, R11, 0x4, R4 ;  /* 0x000000040b1a7825 */ /* 0x001fc800078e0004 */
[----:B------:R0:W1:Y:S02]  /*0ae0*/  F2I.FTZ.U32.TRUNC.NTZ R17, R16 ;  /* 0x0000001000117305 */ /* 0x000064000021f000 */
[----:B0-----:R-:W-:Y:S02]  /*0af0*/  IMAD.MOV.U32 R16, RZ, RZ, RZ ;  /* 0x000000ffff107224 */ /* 0x001fe400078e00ff */
[----:B-1----:R-:W-:-:S04]  /*0b00*/  IMAD.MOV R22, RZ, RZ, -R17 ;  /* 0x000000ffff167224 */ /* 0x002fc800078e0a11 */
[----:B------:R-:W-:Y:S01]  /*0b10*/  IMAD R15, R22, R23, RZ ;  /* 0x00000017160f7224 */ /* 0x000fe200078e02ff */
[----:B------:R-:W-:Y:S02]  /*0b20*/  MOV R22, R14 ;  /* 0x0000000e00167202 */ /* 0x000fe40000000f00 */
[----:B------:R-:W-:Y:S01]  /*0b30*/  IABS R14, R21 ;  /* 0x00000015000e7213 */ /* 0x000fe20000000000 */
[----:B------:R-:W-:Y:S01]  /*0b40*/  IMAD.HI.U32 R17, R17, R15, R16 ;  /* 0x0000000f11117227 */ /* 0x000fe200078e0010 */
[----:B------:R-:W0:Y:S01]  /*0b50*/  I2F.RP R24, R22 ;  /* 0x0000001600187306 */ /* 0x000e220000209400 */
[----:B------:R-:W-:Y:S02]  /*0b60*/  IABS R16, R19 ;  /* 0x0000001300107213 */ /* 0x000fe40000000000 */
[----:B------:R-:W-:Y:S02]  /*0b70*/  IMAD.MOV R14, RZ, RZ, -R14 ;  /* 0x000000ffff0e7224 */ /* 0x000fe400078e0a0e */
[----:B------:R-:W-:-:S04]  /*0b80*/  IMAD.HI.U32 R17, R17, R20, RZ ;  /* 0x0000001411117227 */ /* 0x000fc800078e00ff */
[----:B------:R-:W-:Y:S02]  /*0b90*/  IMAD R20, R17, R14, R20 ;  /* 0x0000000e11147224 */ /* 0x000fe400078e0214 */
[----:B------:R-:W-:-:S03]  /*0ba0*/  IMAD.MOV R16, RZ, RZ, -R16 ;  /* 0x000000ffff107224 */ /* 0x000fc600078e0a10 */
[----:B------:R-:W-:Y:S01]  /*0bb0*/  ISETP.GT.U32.AND P1, PT, R23, R20, PT ;  /* 0x000000141700720c */ /* 0x000fe20003f24070 */
[----:B0-----:R-:W0:-:S12]  /*0bc0*/  MUFU.RCP R24, R24 ;  /* 0x0000001800187308 */ /* 0x001e180000001000 */
[-C--:B------:R-:W-:Y:S01]  /*0bd0*/  @!P1 IADD3 R20, PT, PT, R20, -R23.reuse, RZ ;  /* 0x8000001714149210 */ /* 0x080fe20007ffe0ff */
[----:B------:R-:W-:Y:S01]  /*0be0*/  @!P1 VIADD R17, R17, 0x1 ;  /* 0x0000000111119836 */ /* 0x000fe20000000000 */
[----:B------:R-:W-:Y:S02]  /*0bf0*/  ISETP.NE.AND P1, PT, R21, RZ, PT ;  /* 0x000000ff1500720c */ /* 0x000fe40003f25270 */
[----:B------:R-:W-:Y:S01]  /*0c00*/  ISETP.GE.U32.AND P0, PT, R20, R23, PT ;  /* 0x000000171400720c */ /* 0x000fe20003f06070 */
[----:B0-----:R-:W-:-:S04]  /*0c10*/  VIADD R14, R24, 0xffffffe ;  /* 0x0ffffffe180e7836 */ /* 0x001fc80000000000 */
[----:B------:R0:W1:Y:S08]  /*0c20*/  F2I.FTZ.U32.TRUNC.NTZ R15, R14 ;  /* 0x0000000e000f7305 */ /* 0x000070000021f000 */
[----:B------:R-:W-:Y:S01]  /*0c30*/  @P0 IADD3 R17, PT, PT, R17, 0x1, RZ ;  /* 0x0000000111110810 */ /* 0x000fe20007ffe0ff */
[----:B0-----:R-:W-:-:S04]  /*0c40*/  IMAD.MOV.U32 R14, RZ, RZ, RZ ;  /* 0x000000ffff0e7224 */ /* 0x001fc800078e00ff */
[----:B------:R-:W-:Y:S02]  /*0c50*/  IMAD.MOV.U32 R10, RZ, RZ, R17 ;  /* 0x000000ffff0a7224 */ /* 0x000fe400078e0011 */
[----:B-1----:R-:W-:-:S03]  /*0c60*/  IMAD.MOV R17, RZ, RZ, -R15 ;  /* 0x000000ffff117224 */ /* 0x002fc600078e0a0f */
[----:B------:R-:W-:Y:S01]  /*0c70*/  @!P2 IADD3 R10, PT, PT, -R10, RZ, RZ ;  /* 0x000000ff0a0aa210 */ /* 0x000fe20007ffe1ff */
[----:B------:R-:W-:Y:S01]  /*0c80*/  IMAD R17, R17, R22, RZ ;  /* 0x0000001611117224 */ /* 0x000fe200078e02ff */
[----:B------:R-:W-:-:S03]  /*0c90*/  @!P1 LOP3.LUT R10, RZ, R21, RZ, 0x33, !PT ;  /* 0x00000015ff0a9212 */ /* 0x000fc600078e33ff */
[----:B------:R-:W-:Y:S01]  /*0ca0*/  IMAD.HI.U32 R15, R15, R17, R14 ;  /* 0x000000110f0f7227 */ /* 0x000fe200078e000e */
[----:B------:R-:W-:Y:S02]  /*0cb0*/  IABS R20, R10 ;  /* 0x0000000a00147213 */ /* 0x000fe40000000000 */
[----:B------:R-:W-:Y:S02]  /*0cc0*/  MOV R14, R16 ;  /* 0x00000010000e7202 */ /* 0x000fe40000000f00 */
[----:B------:R-:W-:Y:S01]  /*0cd0*/  ISETP.GE.AND P2, PT, R10, RZ, PT ;  /* 0x000000ff0a00720c */ /* 0x000fe20003f46270 */
        /* <DEDUP_REMOVED lines=15> */
[----:B0-----:R-:W-:Y:S01]  /*0dd0*/  IMAD.WIDE.U32 R26, R21, 0x4, R4 ;  /* 0x00000004151a7825 */ /* 0x001fe200078e0004 */
[----:B------:R-:W-:Y:S02]  /*0de0*/  IADD3 R21, PT, PT, R11, -0x2, RZ ;  /* 0xfffffffe0b157810 */ /* 0x000fe40007ffe0ff */
[-C--:B--2---:R-:W-:Y:S02]  /*0df0*/  IABS R24, R23.reuse ;  /* 0x0000001700187213 */ /* 0x084fe40000000000 */
[-C--:B------:R-:W-:Y:S02]  /*0e00*/  IABS R12, R23.reuse ;  /* 0x00000017000c7213 */ /* 0x080fe40000000000 */
[----:B------:R-:W0:Y:S01]  /*0e10*/  I2F.RP R28, R24 ;  /* 0x00000018001c7306 */ /* 0x000e220000209400 */
[----:B------:R-:W-:-:S04]  /*0e20*/  LOP3.LUT R10, R10, R23, RZ, 0x3c, !PT ;  /* 0x000000170a0a7212 */ /* 0x000fc800078e3cff */
[----:B------:R-:W-:Y:S02]  /*0e30*/  ISETP.GE.AND P2, PT, R10, RZ, PT ;  /* 0x000000ff0a00720c */ /* 0x000fe40003f46270 */
[----:B---3--:R-:W-:-:S04]  /*0e40*/  IABS R22, R19 ;  /* 0x0000001300167213 */ /* 0x008fc80000000000 */
        /* <DEDUP_REMOVED lines=9> */
[----:B------:R-:W-:Y:S02]  /*0ee0*/  IADD3 R13, PT, PT, RZ, -R12, RZ ;  /* 0x8000000cff0d7210 */ /* 0x000fe40007ffe0ff */
[----:B------:R-:W-:Y:S01]  /*0ef0*/  IABS R16, R19 ;  /* 0x0000001300107213 */ /* 0x000fe20000000000 */
[----:B------:R-:W-:Y:S02]  /*0f00*/  VIADD R12, R25, 0xffffffe ;  /* 0x0ffffffe190c7836 */ /* 0x000fe40000000000 */
[----:B------:R-:W-:-:S04]  /*0f10*/  IMAD.HI.U32 R17, R17, R20, RZ ;  /* 0x0000001411117227 */ /* 0x000fc800078e00ff */
[----:B------:R-:W-:Y:S02]  /*0f20*/  IMAD R13, R17, R13, R20 ;  /* 0x0000000d110d7224 */ /* 0x000fe400078e0214 */
[----:B------:R-:W-:-:S03]  /*0f30*/  IMAD.MOV R16, RZ, RZ, -R16 ;  /* 0x000000ffff107224 */ /* 0x000fc600078e0a10 */
[----:B------:R-:W-:-:S13]  /*0f40*/  ISETP.GT.U32.AND P1, PT, R24, R13, PT ;  /* 0x0000000d1800720c */ /* 0x000fda0003f24070 */
        /* <DEDUP_REMOVED lines=30> */
[----:B0-----:R-:W-:-:S04]  /*1130*/  IMAD.WIDE.U32 R26, R21, 0x4, R4 ;  /* 0x00000004151a7825 */ /* 0x001fc800078e0004 */
[----:B------:R-:W-:Y:S01]  /*1140*/  VIADD R21, R11, 0xfffffffd ;  /* 0xfffffffd0b157836 */ /* 0x000fe20000000000 */
[-C--:B--2---:R-:W-:Y:S02]  /*1150*/  IABS R24, R23.reuse ;  /* 0x0000001700187213 */ /* 0x084fe40000000000 */
[-C--:B------:R-:W-:Y:S02]  /*1160*/  IABS R14, R23.reuse ;  /* 0x00000017000e7213 */ /* 0x080fe40000000000 */
[----:B------:R-:W0:Y:S01]  /*1170*/  I2F.RP R28, R24 ;  /* 0x00000018001c7306 */ /* 0x000e220000209400 */
[----:B------:R-:W-:Y:S02]  /*1180*/  LOP3.LUT R10, R10, R23, RZ, 0x3c, !PT ;  /* 0x000000170a0a7212 */ /* 0x000fe400078e3cff */
[----:B---3--:R-:W-:Y:S02]  /*1190*/  IABS R22, R19 ;  /* 0x0000001300167213 */ /* 0x008fe40000000000 */
[----:B------:R-:W-:-:S03]  /*11a0*/  ISETP.GE.AND P2, PT, R10, RZ, PT ;  /* 0x000000ff0a00720c */ /* 0x000fc60003f46270 */
[----:B------:R-:W1:Y:S08]  /*11b0*/  I2F.RP R25, R22 ;  /* 0x0000001600197306 */ /* 0x000e700000209400 */
[----:B0-----:R-:W0:Y:S08]  /*11c0*/  MUFU.RCP R28, R28 ;  /* 0x0000001c001c7308 */ /* 0x001e300000001000 */
[----:B-1----:R-:W-:Y:S01]  /*11d0*/  MUFU.RCP R25, R25 ;  /* 0x0000001900197308 */ /* 0x002fe20000001000 */
[----:B0-----:R-:W-:-:S07]  /*11e0*/  VIADD R16, R28, 0xffffffe ;  /* 0x0ffffffe1c107836 */ /* 0x001fce0000000000 */
        /* <DEDUP_REMOVED lines=15> */
[----:B------:R-:W-:Y:S02]  /*12e0*/  ISETP.GE.U32.AND P0, PT, R15, R24, PT ;  /* 0x000000180f00720c */ /* 0x000fe40003f06070 */
[----:B------:R0:W1:Y:S02]  /*12f0*/  F2I.FTZ.U32.TRUNC.NTZ R15, R14 ;  /* 0x0000000e000f7305 */ /* 0x000064000021f000 */
[----:B0-----:R-:W-:-:S09]  /*1300*/  IMAD.MOV.U32 R14, RZ, RZ, RZ ;  /* 0x000000ffff0e7224 */ /* 0x001fd200078e00ff */
        /* <DEDUP_REMOVED lines=35> */
[----:B0-----:R-:W-:Y:S01]  /*1540*/  IMAD.MOV.U32 R16, RZ, RZ, RZ ;  /* 0x000000ffff107224 */ /* 0x001fe200078e00ff */
[----:B-1----:R-:W-:-:S05]  /*1550*/  IADD3 R13, PT, PT, RZ, -R17, RZ ;  /* 0x80000011ff0d7210 */ /* 0x002fca0007ffe0ff */
[----:B------:R-:W-:-:S04]  /*1560*/  IMAD R13, R13, R24, RZ ;  /* 0x000000180d0d7224 */ /* 0x000fc800078e02ff */
[----:B------:R-:W-:-:S04]  /*1570*/  IMAD.HI.U32 R17, R17, R13, R16 ;  /* 0x0000000d11117227 */ /* 0x000fc800078e0010 */
[----:B------:R-:W-:Y:S02]  /*1580*/  IMAD.MOV R13, RZ, RZ, -R12 ;  /* 0x000000ffff0d7224 */ /* 0x000fe400078e0a0c */
[----:B------:R-:W-:-:S04]  /*1590*/  IMAD.HI.U32 R17, R17, R20, RZ ;  /* 0x0000001411117227 */ /* 0x000fc800078e00ff */
[----:B------:R-:W-:Y:S01]  /*15a0*/  IMAD R13, R17, R13, R20 ;  /* 0x0000000d110d7224 */ /* 0x000fe200078e0214 */
[----:B------:R-:W-:Y:S01]  /*15b0*/  IABS R20, R19 ;  /* 0x0000001300147213 */ /* 0x000fe20000000000 */
[----:B------:R-:W-:-:S03]  /*15c0*/  VIADD R12, R25, 0xffffffe ;  /* 0x0ffffffe190c7836 */ /* 0x000fc60000000000 */
[----:B------:R-:W-:Y:S01]  /*15d0*/  ISETP.GT.U32.AND P1, PT, R24, R13, PT ;  /* 0x0000000d1800720c */ /* 0x000fe20003f24070 */
[----:B------:R-:W-:-:S12]  /*15e0*/  IMAD.MOV R20, RZ, RZ, -R20 ;  /* 0x000000ffff147224 */ /* 0x000fd800078e0a14 */
[-C--:B------:R-:W-:Y:S01]  /*15f0*/  @!P1 IADD3 R13, PT, PT, R13, -R24.reuse, RZ ;  /* 0x800000180d0d9210 */ /* 0x080fe20007ffe0ff */
[----:B------:R-:W-:Y:S01]  /*1600*/  @!P1 VIADD R17, R17, 0x1 ;  /* 0x0000000111119836 */ /* 0x000fe20000000000 */
[----:B------:R-:W-:Y:S02]  /*1610*/  ISETP.NE.AND P1, PT, R23, RZ, PT ;  /* 0x000000ff1700720c */ /* 0x000fe40003f25270 */
[----:B------:R-:W-:Y:S02]  /*1620*/  ISETP.GE.U32.AND P0, PT, R13, R24, PT ;  /* 0x000000180d00720c */ /* 0x000fe40003f06070 */
[----:B------:R0:W1:Y:S02]  /*1630*/  F2I.FTZ.U32.TRUNC.NTZ R13, R12 ;  /* 0x0000000c000d7305 */ /* 0x000064000021f000 */
[----:B0-----:R-:W-:-:S09]  /*1640*/  IMAD.MOV.U32 R12, RZ, RZ, RZ ;  /* 0x000000ffff0c7224 */ /* 0x001fd200078e00ff */
[----:B------:R-:W-:-:S05]  /*1650*/  @P0 IADD3 R17, PT, PT, R17, 0x1, RZ ;  /* 0x0000000111110810 */ /* 0x000fca0007ffe0ff */
        /* <DEDUP_REMOVED lines=15> */
[----:B------:R-:W-:Y:S02]  /*1750*/  @!P1 IMAD.IADD R13, R13, 0x1, -R22 ;  /* 0x000000010d0d9824 */ /* 0x000fe400078e0a16 */
[----:B------:R-:W-:-:S03]  /*1760*/  IMAD.WIDE.U32 R22, R21, 0x4, R4 ;  /* 0x0000000415167825 */ /* 0x000fc600078e0004 */
        /* <DEDUP_REMOVED lines=8> */
[-C--:B--2---:R-:W-:Y:S02]  /*17f0*/  IABS R20, R15.reuse ;  /* 0x0000000f00147213 */ /* 0x084fe40000000000 */
[-C--:B------:R-:W-:Y:S02]  /*1800*/  IABS R24, R15.reuse ;  /* 0x0000000f00187213 */ /* 0x080fe40000000000 */
[----:B------:R-:W1:Y:S01]  /*1810*/  I2F.RP R21, R20 ;  /* 0x0000001400157306 */ /* 0x000e620000209400 */
[----:B------:R-:W-:-:S04]  /*1820*/  LOP3.LUT R10, R10, R15, RZ, 0x3c, !PT ;  /* 0x0000000f0a0a7212 */ /* 0x000fc800078e3cff */
[----:B------:R-:W-:Y:S02]  /*1830*/  ISETP.GE.AND P2, PT, R10, RZ, PT ;  /* 0x000000ff0a00720c */ /* 0x000fe40003f46270 */
[----:B---3--:R-:W-:-:S04]  /*1840*/  IABS R14, R19 ;  /* 0x00000013000e7213 */ /* 0x008fc80000000000 */
[----:B0-----:R-:W0:Y:S08]  /*1850*/  I2F.RP R22, R14 ;  /* 0x0000000e00167306 */ /* 0x001e300000209400 */
[----:B-1----:R-:W1:Y:S08]  /*1860*/  MUFU.RCP R21, R21 ;  /* 0x0000001500157308 */ /* 0x002e700000001000 */
[----:B0-----:R-:W-:Y:S01]  /*1870*/  MUFU.RCP R22, R22 ;  /* 0x0000001600167308 */ /* 0x001fe20000001000 */
[----:B-1----:R-:W-:-:S07]  /*1880*/  IADD3 R12, PT, PT, R21, 0xffffffe, RZ ;  /* 0x0ffffffe150c7810 */ /* 0x002fce0007ffe0ff */
[----:B------:R0:W1:Y:S02]  /*1890*/  F2I.FTZ.U32.TRUNC.NTZ R13, R12 ;  /* 0x0000000c000d7305 */ /* 0x000064000021f000 */
[----:B0-----:R-:W-:Y:S02]  /*18a0*/  IMAD.MOV.U32 R12, RZ, RZ, RZ ;  /* 0x000000ffff0c7224 */ /* 0x001fe400078e00ff */
[----:B-1----:R-:W-:-:S04]  /*18b0*/  IMAD.MOV R23, RZ, RZ, -R13 ;  /* 0x000000ffff177224 */ /* 0x002fc800078e0a0d */
[----:B------:R-:W-:-:S04]  /*18c0*/  IMAD R23, R23, R20, RZ ;  /* 0x0000001417177224 */ /* 0x000fc800078e02ff */
[----:B------:R-:W-:Y:S01]  /*18d0*/  IMAD.HI.U32 R13, R13, R23, R12 ;  /* 0x000000170d0d7227 */ /* 0x000fe200078e000c */
[----:B------:R-:W-:-:S05]  /*18e0*/  IADD3 R12, PT, PT, RZ, -R24, RZ ;  /* 0x80000018ff0c7210 */ /* 0x000fca0007ffe0ff */
[----:B------:R-:W-:-:S04]  /*18f0*/  IMAD.HI.U32 R21, R13, R16, RZ ;  /* 0x000000100d157227 */ /* 0x000fc800078e00ff */
[----:B------:R-:W-:Y:S02]  /*1900*/  IMAD R13, R21, R12, R16 ;  /* 0x0000000c150d7224 */ /* 0x000fe400078e0210 */
[----:B------:R-:W-:-:S03]  /*1910*/  VIADD R12, R22, 0xffffffe ;  /* 0x0ffffffe160c7836 */ /* 0x000fc60000000000 */
[----:B------:R-:W-:-:S13]  /*1920*/  ISETP.GT.U32.AND P1, PT, R20, R13, PT ;  /* 0x0000000d1400720c */ /* 0x000fda0003f24070 */
[----:B------:R-:W-:Y:S01]  /*1930*/  @!P1 IMAD.IADD R13, R13, 0x1, -R20 ;  /* 0x000000010d0d9824 */ /* 0x000fe200078e0a14 */
[----:B------:R-:W-:Y:S02]  /*1940*/  @!P1 IADD3 R21, PT, PT, R21, 0x1, RZ ;  /* 0x0000000115159810 */ /* 0x000fe40007ffe0ff */
[----:B------:R-:W-:Y:S02]  /*1950*/  ISETP.NE.AND P1, PT, R15, RZ, PT ;  /* 0x000000ff0f00720c */ /* 0x000fe40003f25270 */
[----:B------:R-:W-:Y:S02]  /*1960*/  ISETP.GE.U32.AND P0, PT, R13, R20, PT ;  /* 0x000000140d00720c */ /* 0x000fe40003f06070 */
[----:B------:R0:W1:Y:S01]  /*1970*/  F2I.FTZ.U32.TRUNC.NTZ R13, R12 ;  /* 0x0000000c000d7305 */ /* 0x000062000021f000 */
[----:B------:R-:W-:-:S05]  /*1980*/  IABS R20, R19 ;  /* 0x0000001300147213 */ /* 0x000fca0000000000 */
[----:B------:R-:W-:Y:S02]  /*1990*/  IMAD.MOV R20, RZ, RZ, -R20 ;  /* 0x000000ffff147224 */ /* 0x000fe400078e0a14 */
[----:B0-----:R-:W-:-:S03]  /*19a0*/  HFMA2 R12, -RZ, RZ, 0, 0 ;  /* 0x00000000ff0c7431 */ /* 0x001fc600000001ff */
        /* <DEDUP_REMOVED lines=10> */
[----:B------:R-:W-:Y:S02]  /*1a50*/  IMAD.MOV.U32 R15, RZ, RZ, R20 ;  /* 0x000000ffff0f7224 */ /* 0x000fe400078e0014 */
[----:B------:R-:W-:-:S04]  /*1a60*/  IMAD.HI.U32 R13, R13, R12, RZ ;  /* 0x0000000c0d0d7227 */ /* 0x000fc800078e00ff */
[----:B------:R-:W-:Y:S02]  /*1a70*/  IMAD R13, R13, R15, R12 ;  /* 0x0000000f0d0d7224 */ /* 0x000fe400078e020c */
[----:B------:R-:W-:-:S03]  /*1a80*/  IMAD.WIDE.U32 R16, R17, 0x4, R4 ;  /* 0x0000000411107825 */ /* 0x000fc600078e0004 */
[----:B------:R-:W-:-:S13]  /*1a90*/  ISETP.GT.U32.AND P0, PT, R14, R13, PT ;  /* 0x0000000d0e00720c */ /* 0x000fda0003f04070 */
[----:B------:R-:W-:Y:S02]  /*1aa0*/  @!P0 IADD3 R13, PT, PT, R13, -R14, RZ ;  /* 0x8000000e0d0d8210 */ /* 0x000fe40007ffe0ff */
[----:B------:R-:W-:Y:S02]  /*1ab0*/  ISETP.NE.AND P0, PT, R19, RZ, PT ;  /* 0x000000ff1300720c */ /* 0x000fe40003f05270 */
[----:B------:R-:W-:-:S13]  /*1ac0*/  ISETP.GT.U32.AND P1, PT, R14, R13, PT ;  /* 0x0000000d0e00720c */ /* 0x000fda0003f24070 */
[----:B------:R-:W-:-:S04]  /*1ad0*/  @!P1 IMAD.IADD R13, R13, 0x1, -R14 ;  /* 0x000000010d0d9824 */ /* 0x000fc800078e0a0e */
[----:B------:R-:W-:Y:S01]  /*1ae0*/  @!P2 IMAD.MOV R13, RZ, RZ, -R13 ;  /* 0x000000ffff0da224 */ /* 0x000fe200078e0a0d */
[----:B------:R-:W-:-:S05]  /*1af0*/  @!P0 LOP3.LUT R13, RZ, R19, RZ, 0x33, !PT ;  /* 0x00000013ff0d8212 */ /* 0x000fca00078e33ff */
[----:B------:R0:W-:Y:S04]  /*1b00*/  STG.E desc[UR6][R16.64], R13 ;  /* 0x0000000d10007986 */ /* 0x0001e8000c101906 */
[----:B------:R-:W2:Y:S01]  /*1b10*/  LDG.E R9, desc[UR6][R8.64] ;  /* 0x0000000608097981 */ /* 0x000ea2000c1e1900 */
[----:B------:R-:W-:Y:S02]  /*1b20*/  LOP3.LUT R7, R7, 0x7ffffff8, RZ, 0xc0, !PT ;  /* 0x7ffffff807077812 */ /* 0x000fe400078ec0ff */
[----:B------:R-:W-:Y:S02]  /*1b30*/  IADD3 R11, PT, PT, R11, -0x8, RZ ;  /* 0xfffffff80b0b7810 */ /* 0x000fe40007ffe0ff */
[----:B------:R-:W-:Y:S02]  /*1b40*/  IADD3 R7, PT, PT, -R7, 0x8, RZ ;  /* 0x0000000807077810 */ /* 0x000fe40007ffe1ff */
[----:B--2---:R-:W-:-:S02]  /*1b50*/  IABS R21, R9 ;  /* 0x0000000900157213 */ /* 0x004fc40000000000 */
[-C--:B0-----:R-:W-:Y:S02]  /*1b60*/  IABS R13, R9.reuse ;  /* 0x00000009000d7213 */ /* 0x081fe40000000000 */
[----:B------:R-:W0:Y:S01]  /*1b70*/  I2F.RP R19, R21 ;  /* 0x0000001500137306 */ /* 0x000e220000209400 */
[----:B------:R-:W-:Y:S02]  /*1b80*/  LOP3.LUT R10, R10, R9, RZ, 0x3c, !PT ;  /* 0x000000090a0a7212 */ /* 0x000fe400078e3cff */
[----:B------:R-:W-:Y:S02]  /*1b90*/  IADD3 R8, PT, PT, RZ, -R13, RZ ;  /* 0x8000000dff087210 */ /* 0x000fe40007ffe0ff */
[----:B------:R-:W-:-:S03]  /*1ba0*/  ISETP.GE.AND P2, PT, R10, RZ, PT ;  /* 0x000000ff0a00720c */ /* 0x000fc60003f46270 */
[----:B0-----:R-:W0:Y:S02]  /*1bb0*/  MUFU.RCP R19, R19 ;  /* 0x0000001300137308 */ /* 0x001e240000001000 */
[----:B0-----:R-:W-:-:S06]  /*1bc0*/  IADD3 R14, PT, PT, R19, 0xffffffe, RZ ;  /* 0x0ffffffe130e7810 */ /* 0x001fcc0007ffe0ff */
        /* <DEDUP_REMOVED lines=8> */
[----:B------:R-:W-:Y:S02]  /*1c50*/  @!P1 IMAD.IADD R12, R12, 0x1, -R21 ;  /* 0x000000010c0c9824 */ /* 0x000fe400078e0a15 */
[----:B------:R-:W-:Y:S01]  /*1c60*/  @!P1 VIADD R15, R15, 0x1 ;  /* 0x000000010f0f9836 */ /* 0x000fe20000000000 */
[----:B------:R-:W-:Y:S02]  /*1c70*/  ISETP.NE.AND P1, PT, R9, RZ, PT ;  /* 0x000000ff0900720c */ /* 0x000fe40003f25270 */
[----:B------:R-:W-:-:S13]  /*1c80*/  ISETP.GE.U32.AND P0, PT, R12, R21, PT ;  /* 0x000000150c00720c */ /* 0x000fda0003f06070 */
[----:B------:R-:W-:Y:S02]  /*1c90*/  @P0 IADD3 R15, PT, PT, R15, 0x1, RZ ;  /* 0x000000010f0f0810 */ /* 0x000fe40007ffe0ff */
[----:B------:R-:W-:-:S03]  /*1ca0*/  ISETP.NE.AND P0, PT, R7, RZ, PT ;  /* 0x000000ff0700720c */ /* 0x000fc60003f05270 */
[----:B------:R-:W-:-:S04]  /*1cb0*/  IMAD.MOV.U32 R10, RZ, RZ, R15 ;  /* 0x000000ffff0a7224 */ /* 0x000fc800078e000f */
[----:B------:R-:W-:Y:S01]  /*1cc0*/  @!P2 IMAD.MOV R10, RZ, RZ, -R10 ;  /* 0x000000ffff0aa224 */ /* 0x000fe200078e0a0a */
[----:B------:R-:W-:-:S05]  /*1cd0*/  @!P1 LOP3.LUT R10, RZ, R9, RZ, 0x33, !PT ;  /* 0x00000009ff0a9212 */ /* 0x000fca00078e33ff */
[----:B------:R-:W-:Y:S05]  /*1ce0*/  @!P0 BRA `(.L_x_36) ;  /* 0x0000001800988947 */ /* 0x000fea0003800000 */
[----:B------:R-:W0:Y:S02]  /*1cf0*/  LDC.64 R8, c[0x0][0x3a0] ;  /* 0x0000e800ff087b82 */ /* 0x000e240000000a00 */
.L_x_37:
[----:B------:R-:W-:-:S04]  /*1d00*/  VIADD R15, R11, 0x3 ;  /* 0x000000030b0f7836 */ /* 0x000fc80000000000 */
[----:B0-----:R-:W-:-:S05]  /*1d10*/  IMAD.WIDE.U32 R20, R15, 0x4, R8 ;  /* 0x000000040f147825 */ /* 0x001fca00078e0008 */
[----:B------:R-:W2:Y:S01]  /*1d20*/  LDG.E R19, desc[UR6][R20.64] ;  /* 0x0000000614137981 */ /* 0x000ea2000c1e1900 */
[----:B------:R-:W-:Y:S01]  /*1d30*/  IABS R16, R10 ;  /* 0x0000000a00107213 */ /* 0x000fe20000000000 */
[----:B------:R-:W-:Y:S01]  /*1d40*/  IMAD.WIDE.U32 R24, R15, 0x4, R4 ;  /* 0x000000040f187825 */ /* 0x000fe200078e0004 */
[----:B------:R-:W-:Y:S02]  /*1d50*/  ISETP.GE.AND P2, PT, R10, RZ, PT ;  /* 0x000000ff0a00720c */ /* 0x000fe40003f46270 */
[-C--:B--2---:R-:W-:Y:S02]  /*1d60*/  IABS R14, R19.reuse ;  /* 0x00000013000e7213 */ /* 0x084fe40000000000 */
[----:B------:R-:W-:Y:S02]  /*1d70*/  IABS R22, R19 ;  /* 0x0000001300167213 */ /* 0x000fe40000000000 */
[----:B------:R-:W0:Y:S03]  /*1d80*/  I2F.RP R17, R14 ;  /* 0x0000000e00117306 */ /* 0x000e260000209400 */
[----:B------:R-:W-:-:S05]  /*1d90*/  IMAD.MOV R27, RZ, RZ, -R22 ;  /* 0x000000ffff1b7224 */ /* 0x000fca00078e0a16 */
[----:B0-----:R-:W0:Y:S02]  /*1da0*/  MUFU.RCP R17, R17 ;  /* 0x0000001100117308 */ /* 0x001e240000001000 */
[----:B0-----:R-:W-:-:S06]  /*1db0*/  VIADD R12, R17, 0xffffffe ;  /* 0x0ffffffe110c7836 */ /* 0x001fcc0000000000 */
[----:B------:R0:W1:Y:S02]  /*1dc0*/  F2I.FTZ.U32.TRUNC.NTZ R13, R12 ;  /* 0x0000000c000d7305 */ /* 0x000064000021f000 */
[----:B0-----:R-:W-:Y:S01]  /*1dd0*/  IMAD.MOV.U32 R12, RZ, RZ, RZ ;  /* 0x000000ffff0c7224 */ /* 0x001fe200078e00ff */
[----:B-1----:R-:W-:-:S05]  /*1de0*/  IADD3 R23, PT, PT, RZ, -R13, RZ ;  /* 0x8000000dff177210 */ /* 0x002fca0007ffe0ff */
[----:B------:R-:W-:-:S04]  /*1df0*/  IMAD R23, R23, R14, RZ ;  /* 0x0000000e17177224 */ /* 0x000fc800078e02ff */
[----:B------:R-:W-:-:S06]  /*1e00*/  IMAD.HI.U32 R13, R13, R23, R12 ;  /* 0x000000170d0d7227 */ /* 0x000fcc00078e000c */
[----:B------:R-:W-:-:S04]  /*1e10*/  IMAD.HI.U32 R13, R13, R16, RZ ;  /* 0x000000100d0d7227 */ /* 0x000fc800078e00ff */
[----:B------:R-:W-:-:S05]  /*1e20*/  IMAD R27, R13, R27, R16 ;  /* 0x0000001b0d1b7224 */ /* 0x000fca00078e0210 */
        /* <DEDUP_REMOVED lines=9> */
[----:B------:R-:W-:-:S05]  /*1ec0*/  IADD3 R19, PT, PT, R11, 0x2, RZ ;  /* 0x000000020b137810 */ /* 0x000fca0007ffe0ff */
[----:B------:R-:W-:-:S05]  /*1ed0*/  IMAD.WIDE.U32 R12, R19, 0x4, R8 ;  /* 0x00000004130c7825 */ /* 0x000fca00078e0008 */
[----:B------:R-:W3:Y:S01]  /*1ee0*/  LDG.E R17, desc[UR6][R12.64] ;  /* 0x000000060c117981 */ /* 0x000ee2000c1e1900 */
[-C--:B--2---:R-:W-:Y:S02]  /*1ef0*/  IABS R22, R23.reuse ;  /* 0x0000001700167213 */ /* 0x084fe40000000000 */
[-C--:B0-----:R-:W-:Y:S02]  /*1f00*/  IABS R24, R23.reuse ;  /* 0x0000001700187213 */ /* 0x081fe40000000000 */
[----:B------:R-:W0:Y:S01]  /*1f10*/  I2F.RP R26, R22 ;  /* 0x00000016001a7306 */ /* 0x000e220000209400 */
[----:B------:R-:W-:-:S04]  /*1f20*/  LOP3.LUT R10, R10, R23, RZ, 0x3c, !PT ;  /* 0x000000170a0a7212 */ /* 0x000fc800078e3cff */
[----:B------:R-:W-:Y:S02]  /*1f30*/  ISETP.GE.AND P2, PT, R10, RZ, PT ;  /* 0x000000ff0a00720c */ /* 0x000fe40003f46270 */
[----:B---3--:R-:W-:-:S04]  /*1f40*/  IABS R21, R17 ;  /* 0x0000001100157213 */ /* 0x008fc80000000000 */
[----:B------:R-:W1:Y:S08]  /*1f50*/  I2F.RP R20, R21 ;  /* 0x0000001500147306 */ /* 0x000e700000209400 */
[----:B0-----:R-:W0:Y:S08]  /*1f60*/  MUFU.RCP R26, R26 ;  /* 0x0000001a001a7308 */ /* 0x001e300000001000 */
[----:B-1----:R-:W-:Y:S01]  /*1f70*/  MUFU.RCP R20, R20 ;  /* 0x0000001400147308 */ /* 0x002fe20000001000 */
[----:B0-----:R-:W-:-:S02]  /*1f80*/  VIADD R14, R26, 0xffffffe ;  /* 0x0ffffffe1a0e7836 */ /* 0x001fc40000000000 */
[----:B------:R-:W-:-:S05]  /*1f90*/  IMAD.WIDE.U32 R26, R19, 0x4, R4 ;  /* 0x00000004131a7825 */ /* 0x000fca00078e0004 */
[----:B------:R0:W1:Y:S02]  /*1fa0*/  F2I.FTZ.U32.TRUNC.NTZ R15, R14 ;  /* 0x0000000e000f7305 */ /* 0x000064000021f000 */
[----:B0-----:R-:W-:Y:S01]  /*1fb0*/  MOV R14, RZ ;  /* 0x000000ff000e7202 */ /* 0x001fe20000000f00 */
[----:B-1----:R-:W-:-:S04]  /*1fc0*/  IMAD.MOV R25, RZ, RZ, -R15 ;  /* 0x000000ffff197224 */ /* 0x002fc800078e0a0f */
[----:B------:R-:W-:-:S04]  /*1fd0*/  IMAD R25, R25, R22, RZ ;  /* 0x0000001619197224 */ /* 0x000fc800078e02ff */
[----:B------:R-:W-:-:S04]  /*1fe0*/  IMAD.HI.U32 R15, R15, R25, R14 ;  /* 0x000000190f0f7227 */ /* 0x000fc800078e000e */
[----:B------:R-:W-:Y:S02]  /*1ff0*/  IMAD.MOV R14, RZ, RZ, -R24 ;  /* 0x000000ffff0e7224 */ /* 0x000fe400078e0a18 */
[----:B------:R-:W-:-:S04]  /*2000*/  IMAD.HI.U32 R25, R15, R16, RZ ;  /* 0x000000100f197227 */ /* 0x000fc800078e00ff */
[----:B------:R-:W-:Y:S01]  /*2010*/  IMAD R15, R25, R14, R16 ;  /* 0x0000000e190f7224 */ /* 0x000fe200078e0210 */
[----:B------:R-:W-:-:S04]  /*2020*/  IADD3 R14, PT, PT, R20, 0xffffffe, RZ ;  /* 0x0ffffffe140e7810 */ /* 0x000fc80007ffe0ff */
[----:B------:R-:W-:-:S13]  /*2030*/  ISETP.GT.U32.AND P0, PT, R22, R15, PT ;  /* 0x0000000f1600720c */ /* 0x000fda0003f04070 */
[----:B------:R-:W-:Y:S02]  /*2040*/  @!P0 IMAD.IADD R15, R15, 0x1, -R22 ;  /* 0x000000010f0f8824 */ /* 0x000fe400078e0a16 */
[----:B------:R-:W-:Y:S01]  /*2050*/  @!P0 VIADD R25, R25, 0x1 ;  /* 0x0000000119198836 */ /* 0x000fe20000000000 */
[----:B------:R-:W-:Y:S02]  /*2060*/  ISETP.NE.AND P0, PT, R23, RZ, PT ;  /* 0x000000ff1700720c */ /* 0x000fe40003f05270 */
[----:B------:R-:W-:Y:S02]  /*2070*/  ISETP.GE.U32.AND P1, PT, R15, R22, PT ;  /* 0x000000160f00720c */ /* 0x000fe40003f26070 */
[----:B------:R0:W1:Y:S01]  /*2080*/  F2I.FTZ.U32.TRUNC.NTZ R15, R14 ;  /* 0x0000000e000f7305 */ /* 0x000062000021f000 */
[----:B------:R-:W-:Y:S01]  /*2090*/  IABS R22, R17 ;  /* 0x0000001100167213 */ /* 0x000fe20000000000 */
[----:B0-----:R-:W-:-:S09]  /*20a0*/  IMAD.MOV.U32 R14, RZ, RZ, RZ ;  /* 0x000000ffff0e7224 */ /* 0x001fd200078e00ff */
[----:B------:R-:W-:Y:S02]  /*20b0*/  @P1 VIADD R25, R25, 0x1 ;  /* 0x0000000119191836 */ /* 0x000fe40000000000 */
[----:B-1----:R-:W-:-:S03]  /*20c0*/  IMAD.MOV R16, RZ, RZ, -R15 ;  /* 0x000000ffff107224 */ /* 0x002fc600078e0a0f */
[----:B------:R-:W-:Y:S02]  /*20d0*/  MOV R10, R25 ;  /* 0x00000019000a7202 */ /* 0x000fe40000000f00 */
[----:B------:R-:W-:-:S03]  /*20e0*/  IADD3 R25, PT, PT, RZ, -R22, RZ ;  /* 0x80000016ff197210 */ /* 0x000fc60007ffe0ff */
[----:B------:R-:W-:Y:S01]  /*20f0*/  @!P2 IMAD.MOV R10, RZ, RZ, -R10 ;  /* 0x000000ffff0aa224 */ /* 0x000fe200078e0a0a */
[----:B------:R-:W-:Y:S01]  /*2100*/  @!P0 LOP3.LUT R10, RZ, R23, RZ, 0x33, !PT ;  /* 0x00000017ff0a8212 */ /* 0x000fe200078e33ff */
[----:B------:R-:W-:-:S03]  /*2110*/  IMAD R23, R16, R21, RZ ;  /* 0x0000001510177224 */ /* 0x000fc600078e02ff */
[----:B------:R-:W-:Y:S01]  /*2120*/  IABS R20, R10 ;  /* 0x0000000a00147213 */ /* 0x000fe20000000000 */
[----:B------:R-:W-:Y:S01]  /*2130*/  IMAD.HI.U32 R15, R15, R23, R14 ;  /* 0x000000170f0f7227 */ /* 0x000fe200078e000e */
[----:B------:R-:W-:-:S05]  /*2140*/  ISETP.GE.AND P2, PT, R10, RZ, PT ;  /* 0x000000ff0a00720c */ /* 0x000fca0003f46270 */
[----:B------:R-:W-:-:S04]  /*2150*/  IMAD.HI.U32 R15, R15, R20, RZ ;  /* 0x000000140f0f7227 */ /* 0x000fc800078e00ff */
[----:B------:R-:W-:-:S05]  /*2160*/  IMAD R25, R15, R25, R20 ;  /* 0x000000190f197224 */ /* 0x000fca00078e0214 */
[----:B------:R-:W-:-:S13]  /*2170*/  ISETP.GT.U32.AND P0, PT, R21, R25, PT ;  /* 0x000000191500720c */ /* 0x000fda0003f04070 */
[----:B------:R-:W-:Y:S01]  /*2180*/  @!P0 IMAD.IADD R25, R25, 0x1, -R21 ;  /* 0x0000000119198824 */ /* 0x000fe200078e0a15 */
[----:B------:R-:W-:-:S04]  /*2190*/  ISETP.NE.AND P0, PT, R17, RZ, PT ;  /* 0x000000ff1100720c */ /* 0x000fc80003f05270 */
[----:B------:R-:W-:-:S13]  /*21a0*/  ISETP.GT.U32.AND P1, PT, R21, R25, PT ;  /* 0x000000191500720c */ /* 0x000fda0003f24070 */
[----:B------:R-:W-:-:S05]  /*21b0*/  @!P1 IADD3 R25, PT, PT, R25, -R21, RZ ;  /* 0x8000001519199210 */ /* 0x000fca0007ffe0ff */
        /* <DEDUP_REMOVED lines=10> */
[----:B------:R-:W-:Y:S02]  /*2260*/  LOP3.LUT R10, R10, R23, RZ, 0x3c, !PT ;  /* 0x000000170a0a7212 */ /* 0x000fe400078e3cff */
[----:B------:R-:W-:Y:S02]  /*2270*/  IMAD.MOV R12, RZ, RZ, -R12 ;  /* 0x000000ffff0c7224 */ /* 0x000fe400078e0a0c */
[----:B------:R-:W-:-:S02]  /*2280*/  ISETP.GE.AND P2, PT, R10, RZ, PT ;  /* 0x000000ff0a00720c */ /* 0x000fc40003f46270 */
[----:B---3--:R-:W-:Y:S01]  /*2290*/  IABS R22, R19 ;  /* 0x0000001300167213 */ /* 0x008fe20000000000 */
[----:B-1----:R-:W1:Y:S02]  /*22a0*/  MUFU.RCP R28, R28 ;  /* 0x0000001c001c7308 */ /* 0x002e640000001000 */
[----:B-1----:R-:W-:-:S06]  /*22b0*/  IADD3 R15, PT, PT, R28, 0xffffffe, RZ ;  /* 0x0ffffffe1c0f7810 */ /* 0x002fcc0007ffe0ff */
[----:B------:R-:W1:Y:S02]  /*22c0*/  F2I.FTZ.U32.TRUNC.NTZ R15, R15 ;  /* 0x0000000f000f7305 */ /* 0x000e64000021f000 */
[----:B-1----:R-:W-:-:S04]  /*22d0*/  IMAD.MOV R13, RZ, RZ, -R15 ;  /* 0x000000ffff0d7224 */ /* 0x002fc800078e0a0f */
[----:B------:R-:W-:-:S04]  /*22e0*/  IMAD R13, R13, R24, RZ ;  /* 0x000000180d0d7224 */ /* 0x000fc800078e02ff */
[----:B------:R-:W-:Y:S02]  /*22f0*/  IMAD.HI.U32 R13, R15, R13, R14 ;  /* 0x0000000d0f0d7227 */ /* 0x000fe400078e000e */
[----:B------:R-:W1:Y:S04]  /*2300*/  I2F.RP R14, R22 ;  /* 0x00000016000e7306 */ /* 0x000e680000209400 */
[----:B------:R-:W-:-:S04]  /*2310*/  IMAD.HI.U32 R15, R13, R20, RZ ;  /* 0x000000140d0f7227 */ /* 0x000fc800078e00ff */
[----:B------:R-:W-:-:S05]  /*2320*/  IMAD R13, R15, R12, R20 ;  /* 0x0000000c0f0d7224 */ /* 0x000fca00078e0214 */
[----:B------:R-:W-:Y:S01]  /*2330*/  ISETP.GT.U32.AND P0, PT, R24, R13, PT ;  /* 0x0000000d1800720c */ /* 0x000fe20003f04070 */
[----:B-1----:R-:W1:-:S12]  /*2340*/  MUFU.RCP R14, R14 ;  /* 0x0000000e000e7308 */ /* 0x002e580000001000 */
[-C--:B------:R-:W-:Y:S01]  /*2350*/  @!P0 IADD3 R13, PT, PT, R13, -R24.reuse, RZ ;  /* 0x800000180d0d8210 */ /* 0x080fe20007ffe0ff */
[----:B------:R-:W-:Y:S01]  /*2360*/  @!P0 VIADD R15, R15, 0x1 ;  /* 0x000000010f0f8836 */ /* 0x000fe20000000000 */
[----:B------:R-:W-:Y:S02]  /*2370*/  ISETP.NE.AND P0, PT, R23, RZ, PT ;  /* 0x000000ff1700720c */ /* 0x000fe40003f05270 */
[----:B------:R-:W-:Y:S01]  /*2380*/  ISETP.GE.U32.AND P1, PT, R13, R24, PT ;  /* 0x000000180d00720c */ /* 0x000fe20003f26070 */
[----:B-1----:R-:W-:Y:S01]  /*2390*/  VIADD R12, R14, 0xffffffe ;  /* 0x0ffffffe0e0c7836 */ /* 0x002fe20000000000 */
[----:B------:R-:W-:-:S03]  /*23a0*/  IABS R14, R19 ;  /* 0x00000013000e7213 */ /* 0x000fc60000000000 */
[----:B------:R1:W2:Y:S02]  /*23b0*/  F2I.FTZ.U32.TRUNC.NTZ R13, R12 ;  /* 0x0000000c000d7305 */ /* 0x0002a4000021f000 */
[----:B0-----:R-:W-:-:S06]  /*23c0*/  IMAD.MOV R25, RZ, RZ, -R14 ;  /* 0x000000ffff197224 */ /* 0x001fcc00078e0a0e */
[----:B------:R-:W-:Y:S01]  /*23d0*/  @P1 IADD3 R15, PT, PT, R15, 0x1, RZ ;  /* 0x000000010f0f1810 */ /* 0x000fe20007ffe0ff */
[----:B-1----:R-:W-:-:S04]  /*23e0*/  IMAD.MOV.U32 R12, RZ, RZ, RZ ;  /* 0x000000ffff0c7224 */ /* 0x002fc800078e00ff */
[----:B------:R-:W-:Y:S02]  /*23f0*/  IMAD.MOV.U32 R10, RZ, RZ, R15 ;  /* 0x000000ffff0a7224 */ /* 0x000fe400078e000f */
[----:B--2---:R-:W-:-:S03]  /*2400*/  IMAD.MOV R15, RZ, RZ, -R13 ;  /* 0x000000ffff0f7224 */ /* 0x004fc600078e0a0d */
[----:B------:R-:W-:Y:S01]  /*2410*/  @!P2 IADD3 R10, PT, PT, -R10, RZ, RZ ;  /* 0x000000ff0a0aa210 */ /* 0x000fe20007ffe1ff */
[----:B------:R-:W-:Y:S01]  /*2420*/  IMAD R15, R15, R22, RZ ;  /* 0x000000160f0f7224 */ /* 0x000fe200078e02ff */
[----:B------:R-:W-:-:S03]  /*2430*/  @!P0 LOP3.LUT R10, RZ, R23, RZ, 0x33, !PT ;  /* 0x00000017ff0a8212 */ /* 0x000fc600078e33ff */
[----:B------:R-:W-:Y:S01]  /*2440*/  IMAD.HI.U32 R13, R13, R15, R12 ;  /* 0x0000000f0d0d7227 */ /* 0x000fe200078e000c */
[----:B------:R-:W-:Y:S02]  /*2450*/  IABS R20, R10 ;  /* 0x0000000a00147213 */ /* 0x000fe40000000000 */
[----:B------:R-:W-:-:S03]  /*2460*/  ISETP.GE.AND P2, PT, R10, RZ, PT ;  /* 0x000000ff0a00720c */ /* 0x000fc60003f46270 */
[----:B------:R-:W-:-:S04]  /*2470*/  IMAD.HI.U32 R13, R13, R20, RZ ;  /* 0x000000140d0d7227 */ /* 0x000fc800078e00ff */
[----:B------:R-:W-:-:S05]  /*2480*/  IMAD R25, R13, R25, R20 ;  /* 0x000000190d197224 */ /* 0x000fca00078e0214 */
[----:B------:R-:W-:-:S13]  /*2490*/  ISETP.GT.U32.AND P0, PT, R22, R25, PT ;  /* 0x000000191600720c */ /* 0x000fda0003f04070 */
[----:B------:R-:W-:Y:S02]  /*24a0*/  @!P0 IADD3 R25, PT, PT, R25, -R22, RZ ;  /* 0x8000001619198210 */ /* 0x000fe40007ffe0ff */
[----:B------:R-:W-:Y:S02]  /*24b0*/  ISETP.NE.AND P0, PT, R19, RZ, PT ;  /* 0x000000ff1300720c */ /* 0x000fe40003f05270 */
[----:B------:R-:W-:-:S13]  /*24c0*/  ISETP.GT.U32.AND P1, PT, R22, R25, PT ;  /* 0x000000191600720c */ /* 0x000fda0003f24070 */
[----:B------:R-:W-:Y:S02]  /*24d0*/  @!P1 IMAD.IADD R25, R25, 0x1, -R22 ;  /* 0x0000000119199824 */ /* 0x000fe400078e0a16 */
[----:B------:R-:W-:-:S04]  /*24e0*/  IMAD.WIDE.U32 R22, R21, 0x4, R4 ;  /* 0x0000000415167825 */ /* 0x000fc800078e0004 */
[----:B------:R-:W-:Y:S01]  /*24f0*/  @!P2 IMAD.MOV R25, RZ, RZ, -R25 ;  /* 0x000000ffff19a224 */ /* 0x000fe200078e0a19 */
[----:B------:R-:W-:-:S05]  /*2500*/  @!P0 LOP3.LUT R25, RZ, R19, RZ, 0x33, !PT ;  /* 0x00000013ff198212 */ /* 0x000fca00078e33ff */
[----:B------:R0:W-:Y:S04]  /*2510*/  STG.E desc[UR6][R22.64], R25 ;  /* 0x0000001916007986 */ /* 0x0001e8000c101906 */
[----:B------:R-:W2:Y:S01]  /*2520*/  LDG.E R17, desc[UR6][R16.64] ;  /* 0x0000000610117981 */ /* 0x000ea2000c1e1900 */
[----:B------:R-:W-:-:S05]  /*2530*/  IMAD.WIDE.U32 R14, R11, 0x4, R8 ;  /* 0x000000040b0e7825 */ /* 0x000fca00078e0008 */
[----:B------:R-:W3:Y:S01]  /*2540*/  LDG.E R19, desc[UR6][R14.64] ;  /* 0x000000060e137981 */ /* 0x000ee2000c1e1900 */
[-C--:B--2---:R-:W-:Y:S02]  /*2550*/  IABS R21, R17.reuse ;  /* 0x0000001100157213 */ /* 0x084fe40000000000 */
[-C--:B0-----:R-:W-:Y:S02]  /*2560*/  IABS R25, R17.reuse ;  /* 0x0000001100197213 */ /* 0x081fe40000000000 */
[----:B------:R-:W0:Y:S01]  /*2570*/  I2F.RP R24, R21 ;  /* 0x0000001500187306 */ /* 0x000e220000209400 */
[----:B------:R-:W-:Y:S02]  /*2580*/  LOP3.LUT R10, R10, R17, RZ, 0x3c, !PT ;  /* 0x000000110a0a7212 */ /* 0x000fe400078e3cff */
[----:B---3--:R-:W-:Y:S02]  /*2590*/  IABS R16, R19 ;  /* 0x0000001300107213 */ /* 0x008fe40000000000 */
[----:B------:R-:W-:-:S03]  /*25a0*/  ISETP.GE.AND P2, PT, R10, RZ, PT ;  /* 0x000000ff0a00720c */ /* 0x000fc60003f46270 */
[----:B0-----:R-:W0:Y:S02]  /*25b0*/  MUFU.RCP R24, R24 ;  /* 0x0000001800187308 */ /* 0x001e240000001000 */
[----:B0-----:R-:W-:-:S06]  /*25c0*/  IADD3 R12, PT, PT, R24, 0xffffffe, RZ ;  /* 0x0ffffffe180c7810 */ /* 0x001fcc0007ffe0ff */
[----:B------:R0:W1:Y:S02]  /*25d0*/  F2I.FTZ.U32.TRUNC.NTZ R13, R12 ;  /* 0x0000000c000d7305 */ /* 0x000064000021f000 */
[----:B0-----:R-:W-:Y:S02]  /*25e0*/  HFMA2 R12, -RZ, RZ, 0, 0 ;  /* 0x00000000ff0c7431 */ /* 0x001fe400000001ff */
[----:B-1----:R-:W-:-:S04]  /*25f0*/  IMAD.MOV R26, RZ, RZ, -R13 ;  /* 0x000000ffff1a7224 */ /* 0x002fc800078e0a0d */
[----:B------:R-:W-:-:S04]  /*2600*/  IMAD.MOV.U32 R22, RZ, RZ, R26 ;  /* 0x000000ffff167224 */ /* 0x000fc800078e001a */
[----:B------:R-:W-:Y:S02]  /*2610*/  IMAD R23, R22, R21, RZ ;  /* 0x0000001516177224 */ /* 0x000fe400078e02ff */
[----:B------:R-:W0:Y:S02]  /*2620*/  I2F.RP R22, R16 ;  /* 0x0000001000167306 */ /* 0x000e240000209400 */
[----:B------:R-:W-:-:S04]  /*2630*/  IMAD.HI.U32 R13, R13, R23, R12 ;  /* 0x000000170d0d7227 */ /* 0x000fc800078e000c */
[----:B------:R-:W-:Y:S02]  /*2640*/  IMAD.MOV R12, RZ, RZ, -R25 ;  /* 0x000000ffff0c7224 */ /* 0x000fe400078e0a19 */
[----:B------:R-:W-:-:S04]  /*2650*/  IMAD.HI.U32 R23, R13, R20, RZ ;  /* 0x000000140d177227 */ /* 0x000fc800078e00ff */
[----:B------:R-:W-:Y:S02]  /*2660*/  IMAD R20, R23, R12, R20 ;  /* 0x0000000c17147224 */ /* 0x000fe400078e0214 */
[----:B------:R-:W-:Y:S01]  /*2670*/  IMAD.WIDE.U32 R24, R11, 0x4, R4 ;  /* 0x000000040b187825 */ /* 0x000fe200078e0004 */
[----:B0-----:R-:W0:Y:S02]  /*2680*/  MUFU.RCP R22, R22 ;  /* 0x0000001600167308 */ /* 0x001e240000001000 */
[----:B------:R-:W-:-:S13]  /*2690*/  ISETP.GT.U32.AND P0, PT, R21, R20, PT ;  /* 0x000000141500720c */ /* 0x000fda0003f04070 */
[----:B------:R-:W-:Y:S01]  /*26a0*/  @!P0 IMAD.IADD R20, R20, 0x1, -R21 ;  /* 0x0000000114148824 */ /* 0x000fe200078e0a15 */
[----:B0-----:R-:W-:Y:S01]  /*26b0*/  IADD3 R12, PT, PT, R22, 0xffffffe, RZ ;  /* 0x0ffffffe160c7810 */ /* 0x001fe20007ffe0ff */
[----:B------:R-:W-:Y:S01]  /*26c0*/  @!P0 VIADD R23, R23, 0x1 ;  /* 0x0000000117178836 */ /* 0x000fe20000000000 */
[----:B------:R-:W-:Y:S02]  /*26d0*/  ISETP.NE.AND P0, PT, R17, RZ, PT ;  /* 0x000000ff1100720c */ /* 0x000fe40003f05270 */
[----:B------:R-:W-:Y:S01]  /*26e0*/  ISETP.GE.U32.AND P1, PT, R20, R21, PT ;  /* 0x000000151400720c */ /* 0x000fe20003f26070 */
[----:B------:R0:W1:Y:S01]  /*26f0*/  F2I.FTZ.U32.TRUNC.NTZ R13, R12 ;  /* 0x0000000c000d7305 */ /* 0x000062000021f000 */
[----:B------:R-:W-:Y:S01]  /*2700*/  IABS R22, R19 ;  /* 0x0000001300167213 */ /* 0x000fe20000000000 */
[----:B0-----:R-:W-:-:S10]  /*2710*/  IMAD.MOV.U32 R12, RZ, RZ, RZ ;  /* 0x000000ffff0c7224 */ /* 0x001fd400078e00ff */
        /* <DEDUP_REMOVED lines=25> */
[-C--:B0-----:R-:W-:Y:S02]  /*28b0*/  IABS R24, R15.reuse ;  /* 0x0000000f00187213 */ /* 0x081fe40000000000 */
[----:B------:R-:W0:Y:S01]  /*28c0*/  I2F.RP R26, R22 ;  /* 0x00000016001a7306 */ /* 0x000e220000209400 */
[----:B------:R-:W-:-:S04]  /*28d0*/  LOP3.LUT R10, R10, R15, RZ, 0x3c, !PT ;  /* 0x0000000f0a0a7212 */ /* 0x000fc800078e3cff */
[----:B------:R-:W-:Y:S02]  /*28e0*/  ISETP.GE.AND P2, PT, R10, RZ, PT ;  /* 0x000000ff0a00720c */ /* 0x000fe40003f46270 */
[----:B---3--:R-:W-:Y:S01]  /*28f0*/  IABS R14, R19 ;  /* 0x00000013000e7213 */ /* 0x008fe20000000000 */
[----:B0-----:R-:W0:Y:S02]  /*2900*/  MUFU.RCP R26, R26 ;  /* 0x0000001a001a7308 */ /* 0x001e240000001000 */
[----:B0-----:R-:W-:-:S06]  /*2910*/  IADD3 R12, PT, PT, R26, 0xffffffe, RZ ;  /* 0x0ffffffe1a0c7810 */ /* 0x001fcc0007ffe0ff */
[----:B------:R0:W1:Y:S02]  /*2920*/  F2I.FTZ.U32.TRUNC.NTZ R13, R12 ;  /* 0x0000000c000d7305 */ /* 0x000064000021f000 */
[----:B0-----:R-:W-:Y:S02]  /*2930*/  IMAD.MOV.U32 R12, RZ, RZ, RZ ;  /* 0x000000ffff0c7224 */ /* 0x001fe400078e00ff */
[----:B-1----:R-:W-:-:S04]  /*2940*/  IMAD.MOV R23, RZ, RZ, -R13 ;  /* 0x000000ffff177224 */ /* 0x002fc800078e0a0d */
[----:B------:R-:W-:-:S04]  /*2950*/  IMAD R23, R23, R22, RZ ;  /* 0x0000001617177224 */ /* 0x000fc800078e02ff */
[----:B------:R-:W-:Y:S01]  /*2960*/  IMAD.HI.U32 R13, R13, R23, R12 ;  /* 0x000000170d0d7227 */ /* 0x000fe200078e000c */
[----:B------:R-:W-:Y:S01]  /*2970*/  IADD3 R12, PT, PT, RZ, -R24, RZ ;  /* 0x80000018ff0c7210 */ /* 0x000fe20007ffe0ff */
[----:B------:R-:W0:Y:S04]  /*2980*/  I2F.RP R23, R14 ;  /* 0x0000000e00177306 */ /* 0x000e280000209400 */
[----:B------:R-:W-:-:S04]  /*2990*/  IMAD.HI.U32 R25, R13, R20, RZ ;  /* 0x000000140d197227 */ /* 0x000fc800078e00ff */
[----:B------:R-:W-:-:S05]  /*29a0*/  IMAD R13, R25, R12, R20 ;  /* 0x0000000c190d7224 */ /* 0x000fca00078e0214 */
[----:B------:R-:W-:Y:S01]  /*29b0*/  ISETP.GT.U32.AND P0, PT, R22, R13, PT ;  /* 0x0000000d1600720c */ /* 0x000fe20003f04070 */
[----:B0-----:R-:W0:-:S12]  /*29c0*/  MUFU.RCP R23, R23 ;  /* 0x0000001700177308 */ /* 0x001e180000001000 */
[----:B------:R-:W-:Y:S01]  /*29d0*/  @!P0 IMAD.IADD R13, R13, 0x1, -R22 ;  /* 0x000000010d0d8824 */ /* 0x000fe200078e0a16 */
[----:B------:R-:W-:Y:S02]  /*29e0*/  @!P0 IADD3 R25, PT, PT, R25, 0x1, RZ ;  /* 0x0000000119198810 */ /* 0x000fe40007ffe0ff */
[----:B------:R-:W-:Y:S02]  /*29f0*/  ISETP.NE.AND P0, PT, R15, RZ, PT ;  /* 0x000000ff0f00720c */ /* 0x000fe40003f05270 */
[----:B------:R-:W-:Y:S01]  /*2a00*/  ISETP.GE.U32.AND P1, PT, R13, R22, PT ;  /* 0x000000160d00720c */ /* 0x000fe20003f26070 */
[----:B0-----:R-:W-:Y:S01]  /*2a10*/  VIADD R12, R23, 0xffffffe ;  /* 0x0ffffffe170c7836 */ /* 0x001fe20000000000 */
[----:B------:R-:W-:-:S03]  /*2a20*/  IABS R22, R19 ;  /* 0x0000001300167213 */ /* 0x000fc60000000000 */
[----:B------:R0:W1:Y:S08]  /*2a30*/  F2I.FTZ.U32.TRUNC.NTZ R13, R12 ;  /* 0x0000000c000d7305 */ /* 0x000070000021f000 */
[----:B------:R-:W-:Y:S02]  /*2a40*/  @P1 VIADD R25, R25, 0x1 ;  /* 0x0000000119191836 */ /* 0x000fe40000000000 */
[----:B0-----:R-:W-:-:S02]  /*2a50*/  HFMA2 R12, -RZ, RZ, 0, 0 ;  /* 0x00000000ff0c7431 */ /* 0x001fc400000001ff */
[----:B------:R-:W-:Y:S02]  /*2a60*/  IMAD.MOV.U32 R10, RZ, RZ, R25 ;  /* 0x000000ffff0a7224 */ /* 0x000fe400078e0019 */
[----:B------:R-:W-:Y:S01]  /*2a70*/  IMAD.WIDE.U32 R24, R21, 0x4, R4 ;  /* 0x0000000415187825 */ /* 0x000fe200078e0004 */
[----:B-1----:R-:W-:-:S03]  /*2a80*/  IADD3 R23, PT, PT, RZ, -R13, RZ ;  /* 0x8000000dff177210 */ /* 0x002fc60007ffe0ff */
[----:B------:R-:W-:Y:S01]  /*2a90*/  @!P2 IMAD.MOV R10, RZ, RZ, -R10 ;  /* 0x000000ffff0aa224 */ /* 0x000fe200078e0a0a */
[----:B------:R-:W-:Y:S01]  /*2aa0*/  @!P0 LOP3.LUT R10, RZ, R15, RZ, 0x33, !PT ;  /* 0x0000000fff0a8212 */ /* 0x000fe200078e33ff */
[----:B------:R-:W-:Y:S02]  /*2ab0*/  IMAD R15, R23, R14, RZ ;  /* 0x0000000e170f7224 */ /* 0x000fe400078e02ff */
[----:B------:R-:W-:Y:S01]  /*2ac0*/  IMAD.MOV R23, RZ, RZ, -R22 ;  /* 0x000000ffff177224 */ /* 0x000fe200078e0a16 */
        /* <DEDUP_REMOVED lines=9> */
[----:B------:R-:W-:-:S05]  /*2b60*/  @!P1 IMAD.IADD R23, R23, 0x1, -R14 ;  /* 0x0000000117179824 */ /* 0x000fca00078e0a0e */
[----:B------:R-:W-:Y:S02]  /*2b70*/  @!P2 IADD3 R23, PT, PT, -R23, RZ, RZ ;  /* 0x000000ff1717a210 */ /* 0x000fe40007ffe1ff */
        /* <DEDUP_REMOVED lines=13> */
[----:B0-----:R-:W-:-:S06]  /*2c50*/  VIADD R12, R26, 0xffffffe ;  /* 0x0ffffffe1a0c7836 */ /* 0x001fcc0000000000 */
[----:B------:R0:W1:Y:S02]  /*2c60*/  F2I.FTZ.U32.TRUNC.NTZ R13, R12 ;  /* 0x0000000c000d7305 */ /* 0x000064000021f000 */
[----:B0-----:R-:W-:Y:S01]  /*2c70*/  IMAD.MOV.U32 R12, RZ, RZ, RZ ;  /* 0x000000ffff0c7224 */ /* 0x001fe200078e00ff */
[----:B-1----:R-:W-:-:S05]  /*2c80*/  IADD3 R23, PT, PT, RZ, -R13, RZ ;  /* 0x8000000dff177210 */ /* 0x002fca0007ffe0ff */
[----:B------:R-:W-:-:S04]  /*2c90*/  IMAD R23, R23, R22, RZ ;  /* 0x0000001617177224 */ /* 0x000fc800078e02ff */
[----:B------:R-:W-:Y:S02]  /*2ca0*/  IMAD.HI.U32 R13, R13, R23, R12 ;  /* 0x000000170d0d7227 */ /* 0x000fe400078e000c */
[----:B------:R-:W0:Y:S02]  /*2cb0*/  I2F.RP R23, R16 ;  /* 0x0000001000177306 */ /* 0x000e240000209400 */
[----:B------:R-:W-:Y:S02]  /*2cc0*/  IMAD.MOV R12, RZ, RZ, -R24 ;  /* 0x000000ffff0c7224 */ /* 0x000fe400078e0a18 */
[----:B------:R-:W-:-:S04]  /*2cd0*/  IMAD.HI.U32 R25, R13, R20, RZ ;  /* 0x000000140d197227 */ /* 0x000fc800078e00ff */
[----:B------:R-:W-:-:S05]  /*2ce0*/  IMAD R13, R25, R12, R20 ;  /* 0x0000000c190d7224 */ /* 0x000fca00078e0214 */
[----:B------:R-:W-:Y:S01]  /*2cf0*/  ISETP.GT.U32.AND P0, PT, R22, R13, PT ;  /* 0x0000000d1600720c */ /* 0x000fe20003f04070 */
[----:B0-----:R-:W0:-:S12]  /*2d00*/  MUFU.RCP R23, R23 ;  /* 0x0000001700177308 */ /* 0x001e180000001000 */
[-C--:B------:R-:W-:Y:S01]  /*2d10*/  @!P0 IADD3 R13, PT, PT, R13, -R22.reuse, RZ ;  /* 0x800000160d0d8210 */ /* 0x080fe20007ffe0ff */
[----:B------:R-:W-:Y:S01]  /*2d20*/  @!P0 VIADD R25, R25, 0x1 ;  /* 0x0000000119198836 */ /* 0x000fe20000000000 */
[----:B------:R-:W-:Y:S02]  /*2d30*/  ISETP.NE.AND P0, PT, R17, RZ, PT ;  /* 0x000000ff1100720c */ /* 0x000fe40003f05270 */
[----:B------:R-:W-:Y:S01]  /*2d40*/  ISETP.GE.U32.AND P1, PT, R13, R22, PT ;  /* 0x000000160d00720c */ /* 0x000fe20003f26070 */
[----:B0-----:R-:W-:Y:S01]  /*2d50*/  VIADD R12, R23, 0xffffffe ;  /* 0x0ffffffe170c7836 */ /* 0x001fe20000000000 */
[----:B------:R-:W-:-:S03]  /*2d60*/  IABS R22, R19 ;  /* 0x0000001300167213 */ /* 0x000fc60000000000 */
[----:B------:R0:W1:Y:S08]  /*2d70*/  F2I.FTZ.U32.TRUNC.NTZ R13, R12 ;  /* 0x0000000c000d7305 */ /* 0x000070000021f000 */
[----:B------:R-:W-:Y:S01]  /*2d80*/  @P1 IADD3 R25, PT, PT, R25, 0x1, RZ ;  /* 0x0000000119191810 */ /* 0x000fe20007ffe0ff */
[----:B0-----:R-:W-:-:S04]  /*2d90*/  IMAD.MOV.U32 R12, RZ, RZ, RZ ;  /* 0x000000ffff0c7224 */ /* 0x001fc800078e00ff */
[----:B------:R-:W-:Y:S02]  /*2da0*/  IMAD.MOV.U32 R10, RZ, RZ, R25 ;  /* 0x000000ffff0a7224 */ /* 0x000fe400078e0019 */
[----:B------:R-:W-:-:S03]  /*2db0*/  IMAD.WIDE.U32 R24, R21, 0x4, R4 ;  /* 0x0000000415187825 */ /* 0x000fc600078e0004 */
[----:B------:R-:W-:Y:S01]  /*2dc0*/  @!P2 IADD3 R10, PT, PT, -R10, RZ, RZ ;  /* 0x000000ff0a0aa210 */ /* 0x000fe20007ffe1ff */
[----:B-1----:R-:W-:Y:S01]  /*2dd0*/  IMAD.MOV R23, RZ, RZ, -R13 ;  /* 0x000000ffff177224 */ /* 0x002fe200078e0a0d */
[----:B------:R-:W-:-:S03]  /*2de0*/  @!P0 LOP3.LUT R10, RZ, R17, RZ, 0x33, !PT ;  /* 0x00000011ff0a8212 */ /* 0x000fc600078e33ff */
[----:B------:R-:W-:Y:S01]  /*2df0*/  IMAD R17, R23, R16, RZ ;  /* 0x0000001017117224 */ /* 0x000fe200078e02ff */
[----:B------:R-:W-:Y:S01]  /*2e00*/  IABS R20, R10 ;  /* 0x0000000a00147213 */ /* 0x000fe20000000000 */
[----:B------:R-:W-:Y:S01]  /*2e10*/  IMAD.MOV R23, RZ, RZ, -R22 ;  /* 0x000000ffff177224 */ /* 0x000fe200078e0a16 */
[----:B------:R-:W-:Y:S01]  /*2e20*/  ISETP.GE.AND P2, PT, R10, RZ, PT ;  /* 0x000000ff0a00720c */ /* 0x000fe20003f46270 */
        /* <DEDUP_REMOVED lines=12> */
[----:B------:R-:W-:-:S05]  /*2ef0*/  IADD3 R21, PT, PT, R11, -0x3, RZ ;  /* 0xfffffffd0b157810 */ /* 0x000fca0007ffe0ff */
        /* <DEDUP_REMOVED lines=11> */
[----:B0-----:R-:W-:Y:S01]  /*2fb0*/  MOV R12, RZ ;  /* 0x000000ff000c7202 */ /* 0x001fe20000000f00 */
[----:B-1----:R-:W-:-:S04]  /*2fc0*/  IMAD.MOV R23, RZ, RZ, -R13 ;  /* 0x000000ffff177224 */ /* 0x002fc800078e0a0d */
        /* <DEDUP_REMOVED lines=8> */
[----:B------:R-:W-:Y:S02]  /*3050*/  @!P0 IMAD.IADD R13, R13, 0x1, -R22 ;  /* 0x000000010d0d8824 */ /* 0x000fe400078e0a16 */
[----:B------:R-:W-:Y:S01]  /*3060*/  @!P0 VIADD R25, R25, 0x1 ;  /* 0x0000000119198836 */ /* 0x000fe20000000000 */
[----:B------:R-:W-:Y:S02]  /*3070*/  ISETP.NE.AND P0, PT, R15, RZ, PT ;  /* 0x000000ff0f00720c */ /* 0x000fe40003f05270 */
[----:B------:R-:W-:Y:S02]  /*3080*/  ISETP.GE.U32.AND P1, PT, R13, R22, PT ;  /* 0x000000160d00720c */ /* 0x000fe40003f26070 */
[----:B0-----:R-:W-:Y:S02]  /*3090*/  IADD3 R12, PT, PT, R23, 0xffffffe, RZ ;  /* 0x0ffffffe170c7810 */ /* 0x001fe40007ffe0ff */
[----:B------:R-:W-:Y:S02]  /*30a0*/  IABS R22, R19 ;  /* 0x0000001300167213 */ /* 0x000fe40000000000 */
[----:B------:R0:W1:Y:S07]  /*30b0*/  F2I.FTZ.U32.TRUNC.NTZ R13, R12 ;  /* 0x0000000c000d7305 */ /* 0x00006e000021f000 */
[----:B------:R-:W-:-:S02]  /*30c0*/  @P1 VIADD R25, R25, 0x1 ;  /* 0x0000000119191836 */ /* 0x000fc40000000000 */
[----:B0-----:R-:W-:-:S03]  /*30d0*/  IMAD.MOV.U32 R12, RZ, RZ, RZ ;  /* 0x000000ffff0c7224 */ /* 0x001fc600078e00ff */
[----:B------:R-:W-:Y:S01]  /*30e0*/  MOV R10, R25 ;  /* 0x00000019000a7202 */ /* 0x000fe20000000f00 */
[----:B------:R-:W-:-:S04]  /*30f0*/  IMAD.WIDE.U32 R24, R21, 0x4, R4 ;  /* 0x0000000415187825 */ /* 0x000fc800078e0004 */
[--C-:B-1----:R-:W-:Y:S02]  /*3100*/  IMAD.MOV R23, RZ, RZ, -R13.reuse ;  /* 0x000000ffff177224 */ /* 0x102fe400078e0a0d */
[----:B------:R-:W-:Y:S01]  /*3110*/  @!P2 IMAD.MOV R10, RZ, RZ, -R10 ;  /* 0x000000ffff0aa224 */ /* 0x000fe200078e0a0a */
[----:B------:R-:W-:Y:S01]  /*3120*/  @!P0 LOP3.LUT R10, RZ, R15, RZ, 0x33, !PT ;  /* 0x0000000fff0a8212 */ /* 0x000fe200078e33ff */
[----:B------:R-:W-:Y:S01]  /*3130*/  IMAD R15, R23, R14, RZ ;  /* 0x0000000e170f7224 */ /* 0x000fe200078e02ff */
[----:B------:R-:W-:Y:S02]  /*3140*/  IADD3 R23, PT, PT, RZ, -R22, RZ ;  /* 0x80000016ff177210 */ /* 0x000fe40007ffe0ff */
        /* <DEDUP_REMOVED lines=42> */
[----:B------:R0:W1:Y:S02]  /*33f0*/  F2I.FTZ.U32.TRUNC.NTZ R15, R14 ;  /* 0x0000000e000f7305 */ /* 0x000064000021f000 */
[----:B------:R-:W-:-:S06]  /*3400*/  IMAD.MOV R22, RZ, RZ, -R22 ;  /* 0x000000ffff167224 */ /* 0x000fcc00078e0a16 */
[----:B------:R-:W-:Y:S02]  /*3410*/  @P1 VIADD R25, R25, 0x1 ;  /* 0x0000000119191836 */ /* 0x000fe40000000000 */
[----:B0-----:R-:W-:Y:S02]  /*3420*/  HFMA2 R14, -RZ, RZ, 0, 0 ;  /* 0x00000000ff0e7431 */ /* 0x001fe400000001ff */
[----:B------:R-:W-:Y:S01]  /*3430*/  IMAD.MOV.U32 R10, RZ, RZ, R25 ;  /* 0x000000ffff0a7224 */ /* 0x000fe200078e0019 */
[----:B-1----:R-:W-:-:S03]  /*3440*/  IADD3 R23, PT, PT, RZ, -R15, RZ ;  /* 0x8000000fff177210 */ /* 0x002fc60007ffe0ff */
[----:B------:R-:W-:Y:S01]  /*3450*/  @!P2 IMAD.MOV R10, RZ, RZ, -R10 ;  /* 0x000000ffff0aa224 */ /* 0x000fe200078e0a0a */
[----:B------:R-:W-:Y:S01]  /*3460*/  @!P0 LOP3.LUT R10, RZ, R17, RZ, 0x33, !PT ;  /* 0x00000011ff0a8212 */ /* 0x000fe200078e33ff */
[----:B------:R-:W-:-:S03]  /*3470*/  IMAD R17, R23, R16, RZ ;  /* 0x0000001017117224 */ /* 0x000fc600078e02ff */
[----:B------:R-:W-:Y:S02]  /*3480*/  IABS R20, R10 ;  /* 0x0000000a00147213 */ /* 0x000fe40000000000 */
[----:B------:R-:W-:Y:S01]  /*3490*/  ISETP.GE.AND P2, PT, R10, RZ, PT ;  /* 0x000000ff0a00720c */ /* 0x000fe20003f46270 */
[----:B------:R-:W-:-:S04]  /*34a0*/  IMAD.HI.U32 R15, R15, R17, R14 ;  /* 0x000000110f0f7227 */ /* 0x000fc800078e000e */
        /* <DEDUP_REMOVED lines=14> */
[----:B------:R-:W-:Y:S02]  /*3590*/  VIADD R7, R7, 0x8 ;  /* 0x0000000807077836 */ /* 0x000fe40000000000 */
[----:B------:R-:W-:Y:S01]  /*35a0*/  VIADD R11, R11, 0xfffffff8 ;  /* 0xfffffff80b0b7836 */ /* 0x000fe20000000000 */
[-C--:B--2---:R-:W-:Y:S02]  /*35b0*/  IABS R23, R13.reuse ;  /* 0x0000000d00177213 */ /* 0x084fe40000000000 */
[----:B0-----:R-:W-:-:S02]  /*35c0*/  IABS R15, R13 ;  /* 0x0000000d000f7213 */ /* 0x001fc40000000000 */
        /* <DEDUP_REMOVED lines=20> */
[----:B------:R-:W-:-:S05]  /*3710*/  IMAD.MOV.U32 R10, RZ, RZ, R17 ;  /* 0x000000ffff0a7224 */ /* 0x000fca00078e0011 */
[----:B------:R-:W-:Y:S02]  /*3720*/  @!P2 IADD3 R10, PT, PT, -R10, RZ, RZ ;  /* 0x000000ff0a0aa210 */ /* 0x000fe40007ffe1ff */
[----:B------:R-:W-:-:S03]  /*3730*/  @!P0 LOP3.LUT R10, RZ, R13, RZ, 0x33, !PT ;  /* 0x0000000dff0a8212 */ /* 0x000fc600078e33ff */
[----:B------:R-:W-:Y:S05]  /*3740*/  @P1 BRA `(.L_x_37) ;  /* 0xffffffe4006c1947 */ /* 0x000fea000383ffff */
.L_x_36:
[----:B------:R-:W-:-:S07]  /*3750*/  VIADD R11, R11, 0x4 ;  /* 0x000000040b0b7836 */ /* 0x000fce0000000000 */
.L_x_35:
[----:B------:R-:W-:-:S13]  /*3760*/  ISETP.NE.AND P0, PT, R18, RZ, PT ;  /* 0x000000ff1200720c */ /* 0x000fda0003f05270 */
[----:B------:R-:W-:Y:S05]  /*3770*/  @!P0 BRA `(.L_x_38) ;  /* 0x0000001400ac8947 */ /* 0x000fea0003800000 */
[----:B------:R-:W0:Y:S01]  /*3780*/  LDCU UR4, c[0x0][0x390] ;  /* 0x00007200ff0477ac */ /* 0x000e220008000800 */
[----:B------:R-:W-:Y:S01]  /*3790*/  ISETP.GE.U32.AND P1, PT, R18, 0x4, PT ;  /* 0x000000041200780c */ /* 0x000fe20003f26070 */
[----:B0-----:R-:W-:-:S04]  /*37a0*/  ULOP3.LUT UR5, UR4, 0x3, URZ, 0xc0, !UPT ;  /* 0x0000000304057892 */ /* 0x001fc8000f8ec0ff */
[----:B------:R-:W-:-:S08]  /*37b0*/  UISETP.NE.AND UP0, UPT, UR5, URZ, UPT ;  /* 0x000000ff0500728c */ /* 0x000fd0000bf05270 */
[----:B------:R-:W-:Y:S05]  /*37c0*/  @!P1 BRA `(.L_x_39) ;  /* 0x0000000c005c9947 */ /* 0x000fea0003800000 */
[----:B------:R-:W0:Y:S01]  /*37d0*/  LDC.64 R8, c[0x0][0x3a0] ;  /* 0x0000e800ff087b82 */ /* 0x000e220000000a00 */
[----:B------:R-:W-:-:S05]  /*37e0*/  IADD3 R15, PT, PT, R11, -0x1, RZ ;  /* 0xffffffff0b0f7810 */ /* 0x000fca0007ffe0ff */
        /* <DEDUP_REMOVED lines=8> */
[----:B0-----:R-:W-:-:S06]  /*3870*/  VIADD R12, R19, 0xffffffe ;  /* 0x0ffffffe130c7836 */ /* 0x001fcc0000000000 */
[----:B------:R0:W1:Y:S02]  /*3880*/  F2I.FTZ.U32.TRUNC.NTZ R13, R12 ;  /* 0x0000000c000d7305 */ /* 0x000064000021f000 */
[----:B0-----:R-:W-:Y:S01]  /*3890*/  MOV R12, RZ ;  /* 0x000000ff000c7202 */ /* 0x001fe20000000f00 */
[----:B-1----:R-:W-:-:S04]  /*38a0*/  IMAD.MOV R21, RZ, RZ, -R13 ;  /* 0x000000ffff157224 */ /* 0x002fc800078e0a0d */
[----:B------:R-:W-:-:S04]  /*38b0*/  IMAD R21, R21, R14, RZ ;  /* 0x0000000e15157224 */ /* 0x000fc800078e02ff */
[----:B------:R-:W-:-:S04]  /*38c0*/  IMAD.HI.U32 R20, R13, R21, R12 ;  /* 0x000000150d147227 */ /* 0x000fc800078e000c */
[----:B------:R-:W-:Y:S02]  /*38d0*/  IMAD.MOV R13, RZ, RZ, -R22 ;  /* 0x000000ffff0d7224 */ /* 0x000fe400078e0a16 */
[----:B------:R-:W-:-:S04]  /*38e0*/  IMAD.HI.U32 R20, R20, R7, RZ ;  /* 0x0000000714147227 */ /* 0x000fc800078e00ff */
[----:B------:R-:W-:Y:S02]  /*38f0*/  IMAD R13, R20, R13, R7 ;  /* 0x0000000d140d7224 */ /* 0x000fe400078e0207 */
[----:B------:R-:W-:-:S03]  /*3900*/  IMAD.WIDE.U32 R22, R15, 0x4, R4 ;  /* 0x000000040f167825 */ /* 0x000fc600078e0004 */
        /* <DEDUP_REMOVED lines=14> */
[----:B0-----:R-:W-:Y:S02]  /*39f0*/  IABS R25, R17 ;  /* 0x0000001100197213 */ /* 0x001fe40000000000 */
[----:B------:R-:W0:Y:S01]  /*3a00*/  I2F.RP R24, R20 ;  /* 0x0000001400187306 */ /* 0x000e220000209400 */
[----:B---3--:R-:W-:-:S07]  /*3a10*/  IABS R16, R19 ;  /* 0x0000001300107213 */ /* 0x008fce0000000000 */
[----:B0-----:R-:W0:Y:S02]  /*3a20*/  MUFU.RCP R24, R24 ;  /* 0x0000001800187308 */ /* 0x001e240000001000 */
[----:B0-----:R-:W-:-:S06]  /*3a30*/  VIADD R14, R24, 0xffffffe ;  /* 0x0ffffffe180e7836 */ /* 0x001fcc0000000000 */
[----:B------:R0:W1:Y:S02]  /*3a40*/  F2I.FTZ.U32.TRUNC.NTZ R15, R14 ;  /* 0x0000000e000f7305 */ /* 0x000064000021f000 */
[----:B0-----:R-:W-:Y:S02]  /*3a50*/  HFMA2 R14, -RZ, RZ, 0, 0 ;  /* 0x00000000ff0e7431 */ /* 0x001fe400000001ff */
[----:B-1----:R-:W-:-:S04]  /*3a60*/  IMAD.MOV R23, RZ, RZ, -R15 ;  /* 0x000000ffff177224 */ /* 0x002fc800078e0a0f */
[----:B------:R-:W-:-:S04]  /*3a70*/  IMAD R23, R23, R20, RZ ;  /* 0x0000001417177224 */ /* 0x000fc800078e02ff */
[----:B------:R-:W-:Y:S02]  /*3a80*/  IMAD.HI.U32 R22, R15, R23, R14 ;  /* 0x000000170f167227 */ /* 0x000fe400078e000e */
[----:B------:R-:W0:Y:S02]  /*3a90*/  I2F.RP R23, R16 ;  /* 0x0000001000177306 */ /* 0x000e240000209400 */
[----:B------:R-:W-:Y:S02]  /*3aa0*/  IMAD.MOV R14, RZ, RZ, -R25 ;  /* 0x000000ffff0e7224 */ /* 0x000fe400078e0a19 */
[----:B------:R-:W-:-:S04]  /*3ab0*/  IMAD.HI.U32 R22, R22, R7, RZ ;  /* 0x0000000716167227 */ /* 0x000fc800078e00ff */
[----:B------:R-:W-:Y:S02]  /*3ac0*/  IMAD R7, R22, R14, R7 ;  /* 0x0000000e16077224 */ /* 0x000fe400078e0207 */
[----:B------:R-:W-:-:S03]  /*3ad0*/  IMAD.WIDE.U32 R24, R21, 0x4, R4 ;  /* 0x0000000415187825 */ /* 0x000fc600078e0004 */
[----:B------:R-:W-:Y:S01]  /*3ae0*/  ISETP.GT.U32.AND P2, PT, R20, R7, PT ;  /* 0x000000071400720c */ /* 0x000fe20003f44070 */
[----:B0-----:R-:W0:-:S12]  /*3af0*/  MUFU.RCP R23, R23 ;  /* 0x0000001700177308 */ /* 0x001e180000001000 */
[----:B------:R-:W-:Y:S02]  /*3b00*/  @!P2 IMAD.IADD R7, R7, 0x1, -R20 ;  /* 0x000000010707a824 */ /* 0x000fe400078e0a14 */
[----:B------:R-:W-:Y:S01]  /*3b10*/  @!P2 VIADD R22, R22, 0x1 ;  /* 0x000000011616a836 */ /* 0x000fe20000000000 */
[----:B------:R-:W-:Y:S02]  /*3b20*/  ISETP.NE.AND P2, PT, R17, RZ, PT ;  /* 0x000000ff1100720c */ /* 0x000fe40003f45270 */
[----:B------:R-:W-:Y:S02]  /*3b30*/  ISETP.GE.U32.AND P1, PT, R7, R20, PT ;  /* 0x000000140700720c */ /* 0x000fe40003f26070 */
[----:B0-----:R-:W-:Y:S02]  /*3b40*/  IADD3 R14, PT, PT, R23, 0xffffffe, RZ ;  /* 0x0ffffffe170e7810 */ /* 0x001fe40007ffe0ff */
[----:B------:R-:W-:Y:S02]  /*3b50*/  LOP3.LUT R7, R10, R17, RZ, 0x3c, !PT ;  /* 0x000000110a077212 */ /* 0x000fe400078e3cff */
[----:B------:R0:W1:Y:S01]  /*3b60*/  F2I.FTZ.U32.TRUNC.NTZ R15, R14 ;  /* 0x0000000e000f7305 */ /* 0x000062000021f000 */
[----:B------:R-:W-:-:S02]  /*3b70*/  IABS R20, R19 ;  /* 0x0000001300147213 */ /* 0x000fc40000000000 */
[----:B------:R-:W-:Y:S02]  /*3b80*/  ISETP.GE.AND P3, PT, R7, RZ, PT ;  /* 0x000000ff0700720c */ /* 0x000fe40003f66270 */
[----:B------:R-:W-:Y:S02]  /*3b90*/  IADD3 R20, PT, PT, RZ, -R20, RZ ;  /* 0x80000014ff147210 */ /* 0x000fe40007ffe0ff */
[----:B------:R-:W-:Y:S02]  /*3ba0*/  @P1 VIADD R22, R22, 0x1 ;  /* 0x0000000116161836 */ /* 0x000fe40000000000 */
[----:B0-----:R-:W-:-:S03]  /*3bb0*/  IMAD.MOV.U32 R14, RZ, RZ, RZ ;  /* 0x000000ffff0e7224 */ /* 0x001fc600078e00ff */
        /* <DEDUP_REMOVED lines=21> */
[----:B------:R-:W-:-:S04]  /*3d10*/  VIADD R21, R11, 0xfffffffd ;  /* 0xfffffffd0b157836 */ /* 0x000fc80000000000 */
[----:B------:R-:W-:-:S05]  /*3d20*/  IMAD.WIDE.U32 R14, R21, 0x4, R8 ;  /* 0x00000004150e7825 */ /* 0x000fca00078e0008 */
[----:B------:R-:W3:Y:S01]  /*3d30*/  LDG.E R19, desc[UR6][R14.64] ;  /* 0x000000060e137981 */ /* 0x000ee2000c1e1900 */
[----:B------:R-:W-:-:S05]  /*3d40*/  IADD3 R11, PT, PT, R11, -0x4, RZ ;  /* 0xfffffffc0b0b7810 */ /* 0x000fca0007ffe0ff */
[----:B------:R-:W-:Y:S01]  /*3d50*/  IMAD.WIDE.U32 R8, R11, 0x4, R8 ;  /* 0x000000040b087825 */ /* 0x000fe200078e0008 */
        /* <DEDUP_REMOVED lines=9> */
[----:B0-----:R-:W-:-:S07]  /*3df0*/  VIADD R16, R26, 0xffffffe ;  /* 0x0ffffffe1a107836 */ /* 0x001fce0000000000 */
[----:B------:R0:W1:Y:S02]  /*3e00*/  F2I.FTZ.U32.TRUNC.NTZ R17, R16 ;  /* 0x0000001000117305 */ /* 0x000064000021f000 */
[----:B0-----:R-:W-:Y:S01]  /*3e10*/  IMAD.MOV.U32 R16, RZ, RZ, RZ ;  /* 0x000000ffff107224 */ /* 0x001fe200078e00ff */
[----:B-1----:R-:W-:-:S05]  /*3e20*/  IADD3 R13, PT, PT, RZ, -R17, RZ ;  /* 0x80000011ff0d7210 */ /* 0x002fca0007ffe0ff */
[----:B------:R-:W-:-:S04]  /*3e30*/  IMAD R13, R13, R22, RZ ;  /* 0x000000160d0d7224 */ /* 0x000fc800078e02ff */
[----:B------:R-:W-:-:S04]  /*3e40*/  IMAD.HI.U32 R17, R17, R13, R16 ;  /* 0x0000000d11117227 */ /* 0x000fc800078e0010 */
[----:B------:R-:W-:Y:S02]  /*3e50*/  IMAD.MOV R13, RZ, RZ, -R24 ;  /* 0x000000ffff0d7224 */ /* 0x000fe400078e0a18 */
[----:B------:R-:W-:-:S04]  /*3e60*/  IMAD.HI.U32 R17, R17, R10, RZ ;  /* 0x0000000a11117227 */ /* 0x000fc800078e00ff */
[----:B------:R-:W-:Y:S02]  /*3e70*/  IMAD R13, R17, R13, R10 ;  /* 0x0000000d110d7224 */ /* 0x000fe400078e020a */
[----:B------:R-:W-:-:S03]  /*3e80*/  VIADD R10, R23, 0xffffffe ;  /* 0x0ffffffe170a7836 */ /* 0x000fc60000000000 */
[----:B------:R-:W-:-:S13]  /*3e90*/  ISETP.GT.U32.AND P2, PT, R22, R13, PT ;  /* 0x0000000d1600720c */ /* 0x000fda0003f44070 */
[-C--:B------:R-:W-:Y:S01]  /*3ea0*/  @!P2 IADD3 R13, PT, PT, R13, -R22.reuse, RZ ;  /* 0x800000160d0da210 */ /* 0x080fe20007ffe0ff */
[----:B------:R-:W-:Y:S01]  /*3eb0*/  @!P2 VIADD R17, R17, 0x1 ;  /* 0x000000011111a836 */ /* 0x000fe20000000000 */
[----:B------:R-:W-:Y:S02]  /*3ec0*/  ISETP.NE.AND P2, PT, R12, RZ, PT ;  /* 0x000000ff0c00720c */ /* 0x000fe40003f45270 */
[----:B------:R-:W-:Y:S02]  /*3ed0*/  ISETP.GE.U32.AND P1, PT, R13, R22, PT ;  /* 0x000000160d00720c */ /* 0x000fe40003f26070 */
[----:B------:R-:W0:Y:S11]  /*3ee0*/  F2I.FTZ.U32.TRUNC.NTZ R13, R10 ;  /* 0x0000000a000d7305 */ /* 0x000e36000021f000 */
[----:B------:R-:W-:-:S05]  /*3ef0*/  @P1 IADD3 R17, PT, PT, R17, 0x1, RZ ;  /* 0x0000000111111810 */ /* 0x000fca0007ffe0ff */
[----:B------:R-:W-:Y:S01]  /*3f00*/  IMAD.MOV.U32 R7, RZ, RZ, R17 ;  /* 0x000000ffff077224 */ /* 0x000fe200078e0011 */
[----:B0-----:R-:W-:-:S03]  /*3f10*/  IADD3 R17, PT, PT, RZ, -R13, RZ ;  /* 0x8000000dff117210 */ /* 0x001fc60007ffe0ff */
[----:B------:R-:W-:Y:S01]  /*3f20*/  @!P3 IMAD.MOV R7, RZ, RZ, -R7 ;  /* 0x000000ffff07b224 */ /* 0x000fe200078e0a07 */
[----:B------:R-:W-:Y:S01]  /*3f30*/  @!P2 LOP3.LUT R7, RZ, R12, RZ, 0x33, !PT ;  /* 0x0000000cff07a212 */ /* 0x000fe200078e33ff */
[----:B------:R-:W-:Y:S01]  /*3f40*/  IMAD R17, R17, R20, RZ ;  /* 0x0000001411117224 */ /* 0x000fe200078e02ff */
[----:B------:R-:W-:Y:S02]  /*3f50*/  IABS R12, R19 ;  /* 0x00000013000c7213 */ /* 0x000fe40000000000 */
[----:B------:R-:W-:Y:S02]  /*3f60*/  IABS R10, R7 ;  /* 0x00000007000a7213 */ /* 0x000fe40000000000 */
[----:B------:R-:W-:Y:S01]  /*3f70*/  IADD3 R16, PT, PT, RZ, -R12, RZ ;  /* 0x8000000cff107210 */ /* 0x000fe20007ffe0ff */
[----:B------:R-:W-:Y:S01]  /*3f80*/  IMAD.MOV.U32 R12, RZ, RZ, RZ ;  /* 0x000000ffff0c7224 */ /* 0x000fe200078e00ff */
[----:B------:R-:W-:-:S03]  /*3f90*/  ISETP.GE.AND P3, PT, R7, RZ, PT ;  /* 0x000000ff0700720c */ /* 0x000fc60003f66270 */
[----:B------:R-:W-:Y:S01]  /*3fa0*/  IMAD.HI.U32 R13, R13, R17, R12 ;  /* 0x000000110d0d7227 */ /* 0x000fe200078e000c */
[----:B------:R-:W-:-:S05]  /*3fb0*/  MOV R12, R16 ;  /* 0x00000010000c7202 */ /* 0x000fca0000000f00 */
[----:B------:R-:W-:-:S04]  /*3fc0*/  IMAD.HI.U32 R13, R13, R10, RZ ;  /* 0x0000000a0d0d7227 */ /* 0x000fc800078e00ff */
[----:B------:R-:W-:-:S05]  /*3fd0*/  IMAD R13, R13, R12, R10 ;  /* 0x0000000c0d0d7224 */ /* 0x000fca00078e020a */
[----:B------:R-:W-:-:S13]  /*3fe0*/  ISETP.GT.U32.AND P1, PT, R20, R13, PT ;  /* 0x0000000d1400720c */ /* 0x000fda0003f24070 */
[----:B------:R-:W-:Y:S01]  /*3ff0*/  @!P1 IMAD.IADD R13, R13, 0x1, -R20 ;  /* 0x000000010d0d9824 */ /* 0x000fe200078e0a14 */
[----:B------:R-:W-:-:S04]  /*4000*/  ISETP.NE.AND P1, PT, R19, RZ, PT ;  /* 0x000000ff1300720c */ /* 0x000fc80003f25270 */
[----:B------:R-:W-:-:S13]  /*4010*/  ISETP.GT.U32.AND P2, PT, R20, R13, PT ;  /* 0x0000000d1400720c */ /* 0x000fda0003f44070 */
[----:B------:R-:W-:Y:S01]  /*4020*/  @!P2 IADD3 R13, PT, PT, R13, -R20, RZ ;  /* 0x800000140d0da210 */ /* 0x000fe20007ffe0ff */
[----:B------:R-:W-:-:S04]  /*4030*/  IMAD.WIDE.U32 R20, R21, 0x4, R4 ;  /* 0x0000000415147825 */ /* 0x000fc800078e0004 */
[----:B------:R-:W-:Y:S01]  /*4040*/  @!P3 IMAD.MOV R13, RZ, RZ, -R13 ;  /* 0x000000ffff0db224 */ /* 0x000fe200078e0a0d */
[----:B------:R-:W-:-:S05]  /*4050*/  @!P1 LOP3.LUT R13, RZ, R19, RZ, 0x33, !PT ;  /* 0x00000013ff0d9212 */ /* 0x000fca00078e33ff */
[----:B------:R0:W-:Y:S04]  /*4060*/  STG.E desc[UR6][R20.64], R13 ;  /* 0x0000000d14007986 */ /* 0x0001e8000c101906 */
[----:B------:R-:W2:Y:S04]  /*4070*/  LDG.E R14, desc[UR6][R14.64] ;  /* 0x000000060e0e7981 */ /* 0x000ea8000c1e1900 */
[----:B------:R-:W3:Y:S01]  /*4080*/  LDG.E R12, desc[UR6][R8.64] ;  /* 0x00000006080c7981 */ /* 0x000ee2000c1e1900 */
[-C--:B--2---:R-:W-:Y:S02]  /*4090*/  IABS R19, R14.reuse ;  /* 0x0000000e00137213 */ /* 0x084fe40000000000 */
[----:B0-----:R-:W-:-:S02]  /*40a0*/  IABS R21, R14 ;  /* 0x0000000e00157213 */ /* 0x001fc40000000000 */
[----:B------:R-:W0:Y:S01]  /*40b0*/  I2F.RP R22, R19 ;  /* 0x0000001300167306 */ /* 0x000e220000209400 */
[----:B---3--:R-:W-:Y:S02]  /*40c0*/  IABS R13, R12 ;  /* 0x0000000c000d7213 */ /* 0x008fe40000000000 */
[----:B------:R-:W-:-:S04]  /*40d0*/  LOP3.LUT R7, R7, R14, RZ, 0x3c, !PT ;  /* 0x0000000e07077212 */ /* 0x000fc800078e3cff */
[----:B------:R-:W-:Y:S01]  /*40e0*/  ISETP.GE.AND P3, PT, R7, RZ, PT ;  /* 0x000000ff0700720c */ /* 0x000fe20003f66270 */
[----:B0-----:R-:W0:Y:S02]  /*40f0*/  MUFU.RCP R22, R22 ;  /* 0x0000001600167308 */ /* 0x001e240000001000 */
[----:B0-----:R-:W-:-:S06]  /*4100*/  VIADD R16, R22, 0xffffffe ;  /* 0x0ffffffe16107836 */ /* 0x001fcc0000000000 */
[----:B------:R0:W1:Y:S02]  /*4110*/  F2I.FTZ.U32.TRUNC.NTZ R17, R16 ;  /* 0x0000001000117305 */ /* 0x000064000021f000 */
[----:B0-----:R-:W-:Y:S01]  /*4120*/  IMAD.MOV.U32 R16, RZ, RZ, RZ ;  /* 0x000000ffff107224 */ /* 0x001fe200078e00ff */
[----:B-1----:R-:W-:-:S05]  /*4130*/  IADD3 R20, PT, PT, RZ, -R17, RZ ;  /* 0x80000011ff147210 */ /* 0x002fca0007ffe0ff */
[----:B------:R-:W-:Y:S02]  /*4140*/  IMAD R15, R20, R19, RZ ;  /* 0x00000013140f7224 */ /* 0x000fe400078e02ff */
[----:B------:R-:W0:Y:S02]  /*4150*/  I2F.RP R20, R13 ;  /* 0x0000000d00147306 */ /* 0x000e240000209400 */
[----:B------:R-:W-:Y:S01]  /*4160*/  IMAD.HI.U32 R17, R17, R15, R16 ;  /* 0x0000000f11117227 */ /* 0x000fe200078e0010 */
[----:B------:R-:W-:-:S05]  /*4170*/  IADD3 R15, PT, PT, RZ, -R21, RZ ;  /* 0x80000015ff0f7210 */ /* 0x000fca0007ffe0ff */
[----:B------:R-:W-:-:S04]  /*4180*/  IMAD.HI.U32 R17, R17, R10, RZ ;  /* 0x0000000a11117227 */ /* 0x000fc800078e00ff */
[----:B------:R-:W-:Y:S01]  /*4190*/  IMAD R10, R17, R15, R10 ;  /* 0x0000000f110a7224 */ /* 0x000fe200078e020a */
[----:B0-----:R-:W0:Y:S04]  /*41a0*/  MUFU.RCP R20, R20 ;  /* 0x0000001400147308 */ /* 0x001e280000001000 */
[----:B------:R-:W-:-:S13]  /*41b0*/  ISETP.GT.U32.AND P2, PT, R19, R10, PT ;  /* 0x0000000a1300720c */ /* 0x000fda0003f44070 */
[----:B------:R-:W-:Y:S01]  /*41c0*/  @!P2 IMAD.IADD R10, R10, 0x1, -R19 ;  /* 0x000000010a0aa824 */ /* 0x000fe200078e0a13 */
[----:B0-----:R-:W-:Y:S01]  /*41d0*/  IADD3 R15, PT, PT, R20, 0xffffffe, RZ ;  /* 0x0ffffffe140f7810 */ /* 0x001fe20007ffe0ff */
[----:B------:R-:W-:Y:S01]  /*41e0*/  @!P2 VIADD R17, R17, 0x1 ;  /* 0x000000011111a836 */ /* 0x000fe20000000000 */
[----:B------:R-:W-:Y:S02]  /*41f0*/  ISETP.NE.AND P2, PT, R14, RZ, PT ;  /* 0x000000ff0e00720c */ /* 0x000fe40003f45270 */
[----:B------:R-:W-:Y:S02]  /*4200*/  ISETP.GE.U32.AND P1, PT, R10, R19, PT ;  /* 0x000000130a00720c */ /* 0x000fe40003f26070 */
[----:B------:R-:W0:Y:S11]  /*4210*/  F2I.FTZ.U32.TRUNC.NTZ R15, R15 ;  /* 0x0000000f000f7305 */ /* 0x000e36000021f000 */
[----:B------:R-:W-:-:S02]  /*4220*/  @P1 IADD3 R17, PT, PT, R17, 0x1, RZ ;  /* 0x0000000111111810 */ /* 0x000fc40007ffe0ff */
[----:B0-----:R-:W-:-:S03]  /*4230*/  IADD3 R10, PT, PT, RZ, -R15, RZ ;  /* 0x8000000fff0a7210 */ /* 0x001fc60007ffe0ff */
[----:B------:R-:W-:-:S04]  /*4240*/  IMAD.MOV.U32 R7, RZ, RZ, R17 ;  /* 0x000000ffff077224 */ /* 0x000fc800078e0011 */
        /* <DEDUP_REMOVED lines=16> */
[----:B------:R-:W-:-:S05]  /*4350*/  @!P2 IADD3 R14, PT, PT, R14, -R13, RZ ;  /* 0x8000000d0e0ea210 */ /* 0x000fca0007ffe0ff */
[----:B------:R-:W-:Y:S02]  /*4360*/  IMAD.MOV.U32 R17, RZ, RZ, R14 ;  /* 0x000000ffff117224 */ /* 0x000fe400078e000e */
[----:B------:R-:W-:-:S03]  /*4370*/  IMAD.WIDE.U32 R14, R11, 0x4, R4 ;  /* 0x000000040b0e7825 */ /* 0x000fc600078e0004 */
[----:B------:R-:W-:Y:S02]  /*4380*/  @!P3 IADD3 R17, PT, PT, -R17, RZ, RZ ;  /* 0x000000ff1111b210 */ /* 0x000fe40007ffe1ff */
[----:B------:R-:W-:-:S05]  /*4390*/  @!P1 LOP3.LUT R17, RZ, R12, RZ, 0x33, !PT ;  /* 0x0000000cff119212 */ /* 0x000fca00078e33ff */
[----:B------:R0:W-:Y:S04]  /*43a0*/  STG.E desc[UR6][R14.64], R17 ;  /* 0x000000110e007986 */ /* 0x0001e8000c101906 */
[----:B------:R-:W2:Y:S02]  /*43b0*/  LDG.E R20, desc[UR6][R8.64] ;  /* 0x0000000608147981 */ /* 0x000ea4000c1e1900 */
[-C--:B--2---:R-:W-:Y:S02]  /*43c0*/  IABS R19, R20.reuse ;  /* 0x0000001400137213 */ /* 0x084fe40000000000 */
[-C--:B0-----:R-:W-:Y:S02]  /*43d0*/  IABS R14, R20.reuse ;  /* 0x00000014000e7213 */ /* 0x081fe40000000000 */
[----:B------:R-:W0:Y:S01]  /*43e0*/  I2F.RP R16, R19 ;  /* 0x0000001300107306 */ /* 0x000e220000209400 */
[----:B------:R-:W-:-:S02]  /*43f0*/  LOP3.LUT R7, R7, R20, RZ, 0x3c, !PT ;  /* 0x0000001407077212 */ /* 0x000fc400078e3cff */
[----:B------:R-:W-:Y:S02]  /*4400*/  IADD3 R8, PT, PT, RZ, -R14, RZ ;  /* 0x8000000eff087210 */ /* 0x000fe40007ffe0ff */
[----:B------:R-:W-:-:S03]  /*4410*/  ISETP.GE.AND P3, PT, R7, RZ, PT ;  /* 0x000000ff0700720c */ /* 0x000fc60003f66270 */
        /* <DEDUP_REMOVED lines=10> */
[----:B------:R-:W-:Y:S01]  /*44c0*/  @!P2 IMAD.IADD R10, R10, 0x1, -R19 ;  /* 0x000000010a0aa824 */ /* 0x000fe200078e0a13 */
[----:B------:R-:W-:Y:S02]  /*44d0*/  @!P2 IADD3 R13, PT, PT, R13, 0x1, RZ ;  /* 0x000000010d0da810 */ /* 0x000fe40007ffe0ff */
[----:B------:R-:W-:Y:S02]  /*44e0*/  ISETP.NE.AND P2, PT, R20, RZ, PT ;  /* 0x000000ff1400720c */ /* 0x000fe40003f45270 */
[----:B------:R-:W-:-:S13]  /*44f0*/  ISETP.GE.U32.AND P1, PT, R10, R19, PT ;  /* 0x000000130a00720c */ /* 0x000fda0003f26070 */
[----:B------:R-:W-:-:S05]  /*4500*/  @P1 VIADD R13, R13, 0x1 ;  /* 0x000000010d0d1836 */ /* 0x000fca0000000000 */
[----:B------:R-:W-:-:S05]  /*4510*/  MOV R10, R13 ;  /* 0x0000000d000a7202 */ /* 0x000fca0000000f00 */
[----:B------:R-:W-:Y:S01]  /*4520*/  @!P3 IMAD.MOV R10, RZ, RZ, -R10 ;  /* 0x000000ffff0ab224 */ /* 0x000fe200078e0a0a */
[----:B------:R-:W-:-:S07]  /*4530*/  @!P2 LOP3.LUT R10, RZ, R20, RZ, 0x33, !PT ;  /* 0x00000014ff0aa212 */ /* 0x000fce00078e33ff */
.L_x_39:
[----:B------:R-:W-:Y:S05]  /*4540*/  BRA.U !UP0, `(.L_x_38) ;  /* 0x0000000908387547 */ /* 0x000fea000b800000 */
[----:B------:R-:W-:Y:S02]  /*4550*/  UISETP.NE.AND UP0, UPT, UR5, 0x1, UPT ;  /* 0x000000010500788c */ /* 0x000fe4000bf05270 */
[----:B------:R-:W-:-:S04]  /*4560*/  ULOP3.LUT UR4, UR4, 0x1, URZ, 0xc0, !UPT ;  /* 0x0000000104047892 */ /* 0x000fc8000f8ec0ff */
[----:B------:R-:W-:-:S03]  /*4570*/  UISETP.NE.U32.AND UP1, UPT, UR4, 0x1, UPT ;  /* 0x000000010400788c */ /* 0x000fc6000bf25070 */
[----:B------:R-:W-:Y:S08]  /*4580*/  BRA.U !UP0, `(.L_x_40) ;  /* 0x0000000508b07547 */ /* 0x000ff0000b800000 */
[----:B------:R-:W0:Y:S01]  /*4590*/  LDC.64 R8, c[0x0][0x3a0] ;  /* 0x0000e800ff087b82 */ /* 0x000e220000000a00 */
[----:B------:R-:W-:-:S05]  /*45a0*/  IADD3 R17, PT, PT, R11, -0x1, RZ ;  /* 0xffffffff0b117810 */ /* 0x000fca0007ffe0ff */
[----:B0-----:R-:W-:-:S05]  /*45b0*/  IMAD.WIDE.U32 R12, R17, 0x4, R8 ;  /* 0x00000004110c7825 */ /* 0x001fca00078e0008 */
[----:B------:R-:W2:Y:S01]  /*45c0*/  LDG.E R22, desc[UR6][R12.64] ;  /* 0x000000060c167981 */ /* 0x000ea2000c1e1900 */
[----:B------:R-:W-:Y:S02]  /*45d0*/  IABS R7, R10 ;  /* 0x0000000a00077213 */ /* 0x000fe40000000000 */
[----:B------:R-:W-:Y:S01]  /*45e0*/  ISETP.GE.AND P3, PT, R10, RZ, PT ;  /* 0x000000ff0a00720c */ /* 0x000fe20003f66270 */
[----:B------:R-:W-:-:S04]  /*45f0*/  VIADD R11, R11, 0xfffffffe ;  /* 0xfffffffe0b0b7836 */ /* 0x000fc80000000000 */
[----:B------:R-:W-:Y:S01]  /*4600*/  IMAD.WIDE.U32 R8, R11, 0x4, R8 ;  /* 0x000000040b087825 */ /* 0x000fe200078e0008 */
[-C--:B--2---:R-:W-:Y:S02]  /*4610*/  IABS R16, R22.reuse ;  /* 0x0000001600107213 */ /* 0x084fe40000000000 */
[----:B------:R-:W-:Y:S02]  /*4620*/  IABS R23, R22 ;  /* 0x0000001600177213 */ /* 0x000fe40000000000 */
[----:B------:R-:W0:Y:S08]  /*4630*/  I2F.RP R19, R16 ;  /* 0x0000001000137306 */ /* 0x000e300000209400 */
[----:B0-----:R-:W0:Y:S02]  /*4640*/  MUFU.RCP R19, R19 ;  /* 0x0000001300137308 */ /* 0x001e240000001000 */
[----:B0-----:R-:W-:-:S06]  /*4650*/  VIADD R14, R19, 0xffffffe ;  /* 0x0ffffffe130e7836 */ /* 0x001fcc0000000000 */
[----:B------:R0:W1:Y:S02]  /*4660*/  F2I.FTZ.U32.TRUNC.NTZ R15, R14 ;  /* 0x0000000e000f7305 */ /* 0x000064000021f000 */
[----:B0-----:R-:W-:Y:S01]  /*4670*/  IMAD.MOV.U32 R14, RZ, RZ, RZ ;  /* 0x000000ffff0e7224 */ /* 0x001fe200078e00ff */
[----:B-1----:R-:W-:-:S05]  /*4680*/  IADD3 R21, PT, PT, RZ, -R15, RZ ;  /* 0x8000000fff157210 */ /* 0x002fca0007ffe0ff */
[----:B------:R-:W-:-:S04]  /*4690*/  IMAD R21, R21, R16, RZ ;  /* 0x0000001015157224 */ /* 0x000fc800078e02ff */
[----:B------:R-:W-:Y:S01]  /*46a0*/  IMAD.HI.U32 R20, R15, R21, R14 ;  /* 0x000000150f147227 */ /* 0x000fe200078e000e */
[----:B------:R-:W-:-:S05]  /*46b0*/  IADD3 R15, PT, PT, RZ, -R23, RZ ;  /* 0x80000017ff0f7210 */ /* 0x000fca0007ffe0ff */
        /* <DEDUP_REMOVED lines=8> */
[----:B------:R-:W-:-:S05]  /*4740*/  IMAD.MOV.U32 R19, RZ, RZ, R15 ;  /* 0x000000ffff137224 */ /* 0x000fca00078e000f */
[----:B------:R-:W-:Y:S02]  /*4750*/  @!P3 IADD3 R19, PT, PT, -R19, RZ, RZ ;  /* 0x000000ff1313b210 */ /* 0x000fe40007ffe1ff */
[----:B------:R-:W-:-:S05]  /*4760*/  @!P1 LOP3.LUT R19, RZ, R22, RZ, 0x33, !PT ;  /* 0x00000016ff139212 */ /* 0x000fca00078e33ff */
[----:B------:R0:W-:Y:S04]  /*4770*/  STG.E desc[UR6][R20.64], R19 ;  /* 0x0000001314007986 */ /* 0x0001e8000c101906 */
[----:B------:R-:W2:Y:S04]  /*4780*/  LDG.E R13, desc[UR6][R12.64] ;  /* 0x000000060c0d7981 */ /* 0x000ea8000c1e1900 */
[----:B------:R-:W3:Y:S01]  /*4790*/  LDG.E R14, desc[UR6][R8.64] ;  /* 0x00000006080e7981 */ /* 0x000ee2000c1e1900 */
[-C--:B--2---:R-:W-:Y:S02]  /*47a0*/  IABS R15, R13.reuse ;  /* 0x0000000d000f7213 */ /* 0x084fe40000000000 */
[----:B------:R-:W-:-:S02]  /*47b0*/  IABS R23, R13 ;  /* 0x0000000d00177213 */ /* 0x000fc40000000000 */
[----:B------:R-:W1:Y:S01]  /*47c0*/  I2F.RP R22, R15 ;  /* 0x0000000f00167306 */ /* 0x000e620000209400 */
[----:B---3--:R-:W-:-:S07]  /*47d0*/  IABS R12, R14 ;  /* 0x0000000e000c7213 */ /* 0x008fce0000000000 */
[----:B0-----:R-:W0:Y:S08]  /*47e0*/  I2F.RP R19, R12 ;  /* 0x0000000c00137306 */ /* 0x001e300000209400 */
[----:B-1----:R-:W1:Y:S08]  /*47f0*/  MUFU.RCP R22, R22 ;  /* 0x0000001600167308 */ /* 0x002e700000001000 */
[----:B0-----:R-:W-:Y:S01]  /*4800*/  MUFU.RCP R19, R19 ;  /* 0x0000001300137308 */ /* 0x001fe20000001000 */
[----:B-1----:R-:W-:-:S07]  /*4810*/  IADD3 R16, PT, PT, R22, 0xffffffe, RZ ;  /* 0x0ffffffe16107810 */ /* 0x002fce0007ffe0ff */
[----:B------:R0:W1:Y:S02]  /*4820*/  F2I.FTZ.U32.TRUNC.NTZ R17, R16 ;  /* 0x0000001000117305 */ /* 0x000064000021f000 */
[----:B0-----:R-:W-:Y:S02]  /*4830*/  HFMA2 R16, -RZ, RZ, 0, 0 ;  /* 0x00000000ff107431 */ /* 0x001fe400000001ff */
[----:B-1----:R-:W-:-:S04]  /*4840*/  IMAD.MOV R20, RZ, RZ, -R17 ;  /* 0x000000ffff147224 */ /* 0x002fc800078e0a11 */
[----:B------:R-:W-:-:S04]  /*4850*/  IMAD R21, R20, R15, RZ ;  /* 0x0000000f14157224 */ /* 0x000fc800078e02ff */
[----:B------:R-:W-:-:S04]  /*4860*/  IMAD.HI.U32 R20, R17, R21, R16 ;  /* 0x0000001511147227 */ /* 0x000fc800078e0010 */
[----:B------:R-:W-:Y:S02]  /*4870*/  IMAD.MOV R16, RZ, RZ, -R23 ;  /* 0x000000ffff107224 */ /* 0x000fe400078e0a17 */
[----:B------:R-:W-:-:S04]  /*4880*/  IMAD.HI.U32 R20, R20, R7, RZ ;  /* 0x0000000714147227 */ /* 0x000fc800078e00ff */
[----:B------:R-:W-:Y:S01]  /*4890*/  IMAD R16, R20, R16, R7 ;  /* 0x0000001014107224 */ /* 0x000fe200078e0207 */
[----:B------:R-:W-:Y:S01]  /*48a0*/  LOP3.LUT R7, R10, R13, RZ, 0x3c, !PT ;  /* 0x0000000d0a077212 */ /* 0x000fe200078e3cff */
[----:B------:R-:W-:-:S03]  /*48b0*/  VIADD R17, R19, 0xffffffe ;  /* 0x0ffffffe13117836 */ /* 0x000fc60000000000 */
[----:B------:R-:W-:Y:S02]  /*48c0*/  ISETP.GT.U32.AND P2, PT, R15, R16, PT ;  /* 0x000000100f00720c */ /* 0x000fe40003f44070 */
[----:B------:R-:W-:Y:S01]  /*48d0*/  ISETP.GE.AND P3, PT, R7, RZ, PT ;  /* 0x000000ff0700720c */ /* 0x000fe20003f66270 */
[----:B------:R-:W0:Y:S10]  /*48e0*/  F2I.FTZ.U32.TRUNC.NTZ R17, R17 ;  /* 0x0000001100117305 */ /* 0x000e34000021f000 */
[----:B------:R-:W-:-:S02]  /*48f0*/  @!P2 IADD3 R16, PT, PT, R16, -R15, RZ ;  /* 0x8000000f1010a210 */ /* 0x000fc40007ffe0ff */
[----:B------:R-:W-:Y:S02]  /*4900*/  @!P2 IADD3 R20, PT, PT, R20, 0x1, RZ ;  /* 0x000000011414a810 */ /* 0x000fe40007ffe0ff */
[----:B------:R-:W-:Y:S01]  /*4910*/  ISETP.GE.U32.AND P1, PT, R16, R15, PT ;  /* 0x0000000f1000720c */ /* 0x000fe20003f26070 */
[----:B0-----:R-:W-:Y:S01]  /*4920*/  IMAD.MOV R15, RZ, RZ, -R17 ;  /* 0x000000ffff0f7224 */ /* 0x001fe200078e0a11 */
[----:B------:R-:W-:Y:S02]  /*4930*/  ISETP.NE.AND P2, PT, R13, RZ, PT ;  /* 0x000000ff0d00720c */ /* 0x000fe40003f45270 */
[----:B------:R-:W-:-:S09]  /*4940*/  IABS R16, R14 ;  /* 0x0000000e00107213 */ /* 0x000fd20000000000 */
[----:B------:R-:W-:-:S05]  /*4950*/  @P1 VIADD R20, R20, 0x1 ;  /* 0x0000000114141836 */ /* 0x000fca0000000000 */
[----:B------:R-:W-:-:S04]  /*4960*/  MOV R7, R20 ;  /* 0x0000001400077202 */ /* 0x000fc80000000f00 */
[----:B------:R-:W-:Y:S02]  /*4970*/  @!P3 IADD3 R7, PT, PT, -R7, RZ, RZ ;  /* 0x000000ff0707b210 */ /* 0x000fe40007ffe1ff */
[----:B------:R-:W-:Y:S01]  /*4980*/  @!P2 LOP3.LUT R7, RZ, R13, RZ, 0x33, !PT ;  /* 0x0000000dff07a212 */ /* 0x000fe200078e33ff */
[----:B------:R-:W-:Y:S02]  /*4990*/  IMAD R13, R15, R12, RZ ;  /* 0x0000000c0f0d7224 */ /* 0x000fe400078e02ff */
[----:B------:R-:W-:Y:S02]  /*49a0*/  IMAD.MOV R15, RZ, RZ, -R16 ;  /* 0x000000ffff0f7224 */ /* 0x000fe400078e0a10 */
[----:B------:R-:W-:Y:S01]  /*49b0*/  HFMA2 R16, -RZ, RZ, 0, 0 ;  /* 0x00000000ff107431 */ /* 0x000fe200000001ff */
[----:B------:R-:W-:Y:S02]  /*49c0*/  IABS R10, R7 ;  /* 0x00000007000a7213 */ /* 0x000fe40000000000 */
[----:B------:R-:W-:-:S02]  /*49d0*/  ISETP.GE.AND P3, PT, R7, RZ, PT ;  /* 0x000000ff0700720c */ /* 0x000fc40003f66270 */
[----:B------:R-:W-:-:S04]  /*49e0*/  IMAD.HI.U32 R17, R17, R13, R16 ;  /* 0x0000000d11117227 */ /* 0x000fc800078e0010 */
[----:B------:R-:W-:Y:S02]  /*49f0*/  IMAD.MOV.U32 R13, RZ, RZ, R15 ;  /* 0x000000ffff0d7224 */ /* 0x000fe400078e000f */
[----:B------:R-:W-:-:S04]  /*4a00*/  IMAD.HI.U32 R17, R17, R10, RZ ;  /* 0x0000000a11117227 */ /* 0x000fc800078e00ff */
[----:B------:R-:W-:-:S05]  /*4a10*/  IMAD R17, R17, R13, R10 ;  /* 0x0000000d11117224 */ /* 0x000fca00078e020a */
[----:B------:R-:W-:-:S13]  /*4a20*/  ISETP.GT.U32.AND P1, PT, R12, R17, PT ;  /* 0x000000110c00720c */ /* 0x000fda0003f24070 */
[----:B------:R-:W-:Y:S02]  /*4a30*/  @!P1 IADD3 R17, PT, PT, R17, -R12, RZ ;  /* 0x8000000c11119210 */ /* 0x000fe40007ffe0ff */
[----:B------:R-:W-:Y:S02]  /*4a40*/  ISETP.NE.AND P1, PT, R14, RZ, PT ;  /* 0x000000ff0e00720c */ /* 0x000fe40003f25270 */
[----:B------:R-:W-:-:S13]  /*4a50*/  ISETP.GT.U32.AND P2, PT, R12, R17, PT ;  /* 0x000000110c00720c */ /* 0x000fda0003f44070 */
[----:B------:R-:W-:-:S05]  /*4a60*/  @!P2 IMAD.IADD R17, R17, 0x1, -R12 ;  /* 0x000000011111a824 */ /* 0x000fca00078e0a0c */
[----:B------:R-:W-:Y:S01]  /*4a70*/  MOV R15, R17 ;  /* 0x00000011000f7202 */ /* 0x000fe20000000f00 */
[----:B------:R-:W-:-:S04]  /*4a80*/  IMAD.WIDE.U32 R16, R11, 0x4, R4 ;  /* 0x000000040b107825 */ /* 0x000fc800078e0004 */
[----:B------:R-:W-:Y:S01]  /*4a90*/  @!P3 IMAD.MOV R15, RZ, RZ, -R15 ;  /* 0x000000ffff0fb224 */ /* 0x000fe200078e0a0f */
[----:B------:R-:W-:-:S05]  /*4aa0*/  @!P1 LOP3.LUT R15, RZ, R14, RZ, 0x33, !PT ;  /* 0x0000000eff0f9212 */ /* 0x000fca00078e33ff */
[----:B------:R0:W-:Y:S04]  /*4ab0*/  STG.E desc[UR6][R16.64], R15 ;  /* 0x0000000f10007986 */ /* 0x0001e8000c101906 */
[----:B------:R-:W2:Y:S02]  /*4ac0*/  LDG.E R20, desc[UR6][R8.64] ;  /* 0x0000000608147981 */ /* 0x000ea4000c1e1900 */
[-C--:B--2---:R-:W-:Y:S02]  /*4ad0*/  IABS R19, R20.reuse ;  /* 0x0000001400137213 */ /* 0x084fe40000000000 */
[-C--:B0-----:R-:W-:Y:S02]  /*4ae0*/  IABS R15, R20.reuse ;  /* 0x00000014000f7213 */ /* 0x081fe40000000000 */
[----:B------:R-:W0:Y:S01]  /*4af0*/  I2F.RP R14, R19 ;  /* 0x00000013000e7306 */ /* 0x000e220000209400 */
[----:B------:R-:W-:-:S02]  /*4b00*/  LOP3.LUT R7, R7, R20, RZ, 0x3c, !PT ;  /* 0x0000001407077212 */ /* 0x000fc400078e3cff */
[----:B------:R-:W-:Y:S02]  /*4b10*/  IMAD.MOV R8, RZ, RZ, -R15 ;  /* 0x000000ffff087224 */ /* 0x000fe400078e0a0f */
[----:B------:R-:W-:-:S03]  /*4b20*/  ISETP.GE.AND P3, PT, R7, RZ, PT ;  /* 0x000000ff0700720c */ /* 0x000fc60003f66270 */
[----:B0-----:R-:W0:Y:S02]  /*4b30*/  MUFU.RCP R14, R14 ;  /* 0x0000000e000e7308 */ /* 0x001e240000001000 */
[----:B0-----:R-:W-:-:S06]  /*4b40*/  IADD3 R12, PT, PT, R14, 0xffffffe, RZ ;  /* 0x0ffffffe0e0c7810 */ /* 0x001fcc0007ffe0ff */
[----:B------:R0:W1:Y:S02]  /*4b50*/  F2I.FTZ.U32.TRUNC.NTZ R13, R12 ;  /* 0x0000000c000d7305 */ /* 0x000064000021f000 */
[----:B0-----:R-:W-:Y:S02]  /*4b60*/  HFMA2 R12, -RZ, RZ, 0, 0 ;  /* 0x00000000ff0c7431 */ /* 0x001fe400000001ff */
[----:B-1----:R-:W-:-:S04]  /*4b70*/  IMAD.MOV R22, RZ, RZ, -R13 ;  /* 0x000000ffff167224 */ /* 0x002fc800078e0a0d */
[----:B------:R-:W-:-:S04]  /*4b80*/  IMAD R21, R22, R19, RZ ;  /* 0x0000001316157224 */ /* 0x000fc800078e02ff */
[----:B------:R-:W-:-:S06]  /*4b90*/  IMAD.HI.U32 R13, R13, R21, R12 ;  /* 0x000000150d0d7227 */ /* 0x000fcc00078e000c */
[----:B------:R-:W-:-:S04]  /*4ba0*/  IMAD.HI.U32 R13, R13, R10, RZ ;  /* 0x0000000a0d0d7227 */ /* 0x000fc800078e00ff */
[----:B------:R-:W-:-:S05]  /*4bb0*/  IMAD R10, R13, R8, R10 ;  /* 0x000000080d0a7224 */ /* 0x000fca00078e020a */
[----:B------:R-:W-:-:S13]  /*4bc0*/  ISETP.GT.U32.AND P2, PT, R19, R10, PT ;  /* 0x0000000a1300720c */ /* 0x000fda0003f44070 */
[-C--:B------:R-:W-:Y:S01]  /*4bd0*/  @!P2 IADD3 R10, PT, PT, R10, -R19.reuse, RZ ;  /* 0x800000130a0aa210 */ /* 0x080fe20007ffe0ff */
[----:B------:R-:W-:Y:S01]  /*4be0*/  @!P2 VIADD R13, R13, 0x1 ;  /* 0x000000010d0da836 */ /* 0x000fe20000000000 */
[----:B------:R-:W-:Y:S02]  /*4bf0*/  ISETP.NE.AND P2, PT, R20, RZ, PT ;  /* 0x000000ff1400720c */ /* 0x000fe40003f45270 */
[----:B------:R-:W-:-:S13]  /*4c00*/  ISETP.GE.U32.AND P1, PT, R10, R19, PT ;  /* 0x000000130a00720c */ /* 0x000fda0003f26070 */
[----:B------:R-:W-:-:S05]  /*4c10*/  @P1 IADD3 R13, PT, PT, R13, 0x1, RZ ;  /* 0x000000010d0d1810 */ /* 0x000fca0007ffe0ff */
[----:B------:R-:W-:-:S05]  /*4c20*/  IMAD.MOV.U32 R10, RZ, RZ, R13 ;  /* 0x000000ffff0a7224 */ /* 0x000fca00078e000d */
[----:B------:R-:W-:Y:S02]  /*4c30*/  @!P3 IADD3 R10, PT, PT, -R10, RZ, RZ ;  /* 0x000000ff0a0ab210 */ /* 0x000fe40007ffe1ff */
[----:B------:R-:W-:-:S07]  /*4c40*/  @!P2 LOP3.LUT R10, RZ, R20, RZ, 0x33, !PT ;  /* 0x00000014ff0aa212 */ /* 0x000fce00078e33ff */
.L_x_40:
[----:B------:R-:W-:Y:S05]  /*4c50*/  BRA.U UP1, `(.L_x_38) ;  /* 0x0000000101747547 */ /* 0x000fea000b800000 */
[----:B------:R-:W0:Y:S01]  /*4c60*/  LDC.64 R12, c[0x0][0x3a0] ;  /* 0x0000e800ff0c7b82 */ /* 0x000e220000000a00 */
[----:B------:R-:W-:-:S04]  /*4c70*/  VIADD R11, R11, 0xffffffff ;  /* 0xffffffff0b0b7836 */ /* 0x000fc80000000000 */
[----:B0-----:R-:W-:-:S05]  /*4c80*/  IMAD.WIDE.U32 R12, R11, 0x4, R12 ;  /* 0x000000040b0c7825 */ /* 0x001fca00078e000c */
[----:B------:R0:W2:Y:S01]  /*4c90*/  LDG.E R7, desc[UR6][R12.64] ;  /* 0x000000060c077981 */ /* 0x0000a2000c1e1900 */
[----:B------:R-:W-:Y:S02]  /*4ca0*/  ISETP.GE.AND P3, PT, R10, RZ, PT ;  /* 0x000000ff0a00720c */ /* 0x000fe40003f66270 */
[----:B0-----:R-:W-:Y:S02]  /*4cb0*/  IABS R12, R10 ;  /* 0x0000000a000c7213 */ /* 0x001fe40000000000 */
[-C--:B--2---:R-:W-:Y:S02]  /*4cc0*/  IABS R16, R7.reuse ;  /* 0x0000000700107213 */ /* 0x084fe40000000000 */
[----:B------:R-:W-:Y:S02]  /*4cd0*/  IABS R13, R7 ;  /* 0x00000007000d7213 */ /* 0x000fe40000000000 */
[----:B------:R-:W0:Y:S03]  /*4ce0*/  I2F.RP R14, R16 ;  /* 0x00000010000e7306 */ /* 0x000e260000209400 */
[----:B------:R-:W-:-:S05]  /*4cf0*/  IMAD.MOV R13, RZ, RZ, -R13 ;  /* 0x000000ffff0d7224 */ /* 0x000fca00078e0a0d */
[----:B0-----:R-:W0:Y:S02]  /*4d00*/  MUFU.RCP R14, R14 ;  /* 0x0000000e000e7308 */ /* 0x001e240000001000 */
[----:B0-----:R-:W-:-:S06]  /*4d10*/  IADD3 R8, PT, PT, R14, 0xffffffe, RZ ;  /* 0x0ffffffe0e087810 */ /* 0x001fcc0007ffe0ff */
[----:B------:R0:W1:Y:S02]  /*4d20*/  F2I.FTZ.U32.TRUNC.NTZ R9, R8 ;  /* 0x0000000800097305 */ /* 0x000064000021f000 */
[----:B0-----:R-:W-:Y:S01]  /*4d30*/  MOV R8, RZ ;  /* 0x000000ff00087202 */ /* 0x001fe20000000f00 */
[----:B-1----:R-:W-:-:S04]  /*4d40*/  IMAD.MOV R15, RZ, RZ, -R9 ;  /* 0x000000ffff0f7224 */ /* 0x002fc800078e0a09 */
        /* <DEDUP_REMOVED lines=13> */
[----:B------:R0:W-:Y:S02]  /*4e20*/  STG.E desc[UR6][R8.64], R13 ;  /* 0x0000000d08007986 */ /* 0x0001e4000c101906 */
.L_x_38:
[----:B------:R-:W1:Y:S01]  /*4e30*/  LDC R7, c[0x0][0x390] ;  /* 0x0000e400ff077b82 */ /* 0x000e620000000800 */
[----:B0-----:R-:W-:Y:S01]  /*4e40*/  HFMA2 R9, -RZ, RZ, 0, 0 ;  /* 0x00000000ff097431 */ /* 0x001fe200000001ff */
[C---:B-1----:R-:W-:Y:S02]  /*4e50*/  ISETP.GE.U32.AND P2, PT, R7.reuse, 0x10, PT ;  /* 0x000000100700780c */ /* 0x042fe40003f46070 */
[----:B------:R-:W-:-:S04]  /*4e60*/  LOP3.LUT R19, R7, 0xf, RZ, 0xc0, !PT ;  /* 0x0000000f07137812 */ /* 0x000fc800078ec0ff */
[----:B------:R-:W-:-:S07]  /*4e70*/  ISETP.NE.AND P1, PT, R19, RZ, PT ;  /* 0x000000ff1300720c */ /* 0x000fce0003f25270 */
[----:B------:R-:W-:Y:S06]  /*4e80*/  @!P2 BRA `(.L_x_41) ;  /* 0x000000040050a947 */ /* 0x000fec0003800000 */
[----:B------:R-:W0:Y:S01]  /*4e90*/  LDC.64 R10, c[0x0][0x3b0] ;  /* 0x0000ec00ff0a7b82 */ /* 0x000e220000000a00 */
[----:B------:R-:W1:Y:S01]  /*4ea0*/  LDCU.64 UR4, c[0x0][0x3b8] ;  /* 0x00007700ff0477ac */ /* 0x000e620008000a00 */
[----:B------:R-:W-:-:S05]  /*4eb0*/  LOP3.LUT R9, R7, 0x7ffffff0, RZ, 0xc0, !PT ;  /* 0x7ffffff007097812 */ /* 0x000fca00078ec0ff */
[----:B------:R-:W-:Y:S01]  /*4ec0*/  IMAD.MOV R8, RZ, RZ, -R9 ;  /* 0x000000ffff087224 */ /* 0x000fe200078e0a09 */
[----:B-1----:R-:W-:-:S04]  /*4ed0*/  UIADD3 UR4, UP0, UPT, UR4, 0x20, URZ ;  /* 0x0000002004047890 */ /* 0x002fc8000ff1e0ff */
[----:B------:R-:W-:Y:S01]  /*4ee0*/  UIADD3.X UR5, UPT, UPT, URZ, UR5, URZ, UP0, !UPT ;  /* 0x00000005ff057290 */ /* 0x000fe200087fe4ff */
[----:B0-----:R-:W-:-:S04]  /*4ef0*/  IMAD.WIDE R10, R6, 0x4, R10 ;  /* 0x00000004060a7825 */ /* 0x001fc800078e020a */
[----:B------:R-:W-:Y:S01]  /*4f00*/  IMAD.U32 R12, RZ, RZ, UR4 ;  /* 0x00000004ff0c7e24 */ /* 0x000fe2000f8e00ff */
[----:B------:R-:W-:Y:S02]  /*4f10*/  IADD3 R16, P2, PT, R10, 0x20, RZ ;  /* 0x000000200a107810 */ /* 0x000fe40007f5e0ff */
[----:B------:R-:W-:Y:S02]  /*4f20*/  MOV R13, UR5 ;  /* 0x00000005000d7c02 */ /* 0x000fe40008000f00 */
[----:B------:R-:W-:-:S09]  /*4f30*/  IADD3.X R17, PT, PT, RZ, R11, RZ, P2, !PT ;  /* 0x0000000bff117210 */ /* 0x000fd200017fe4ff */
.L_x_42:
[----:B-1----:R-:W2:Y:S01]  /*4f40*/  LDG.E R15, desc[UR6][R12.64+-0x20] ;  /* 0xffffe0060c0f7981 */ /* 0x002ea2000c1e1900 */
[----:B------:R-:W-:Y:S01]  /*4f50*/  IMAD.MOV.U32 R10, RZ, RZ, R16 ;  /* 0x000000ffff0a7224 */ /* 0x000fe200078e0010 */
[----:B------:R-:W-:-:S05]  /*4f60*/  MOV R11, R17 ;  /* 0x00000011000b7202 */ /* 0x000fca0000000f00 */
[----:B------:R-:W3:Y:S01]  /*4f70*/  LDG.E R23, desc[UR6][R10.64+-0x20] ;  /* 0xffffe0060a177981 */ /* 0x000ee2000c1e1900 */
[----:B--2---:R-:W-:-:S05]  /*4f80*/  IMAD.WIDE R14, R15, 0x4, R2 ;  /* 0x000000040f0e7825 */ /* 0x004fca00078e0202 */
[----:B---3--:R0:W-:Y:S04]  /*4f90*/  STG.E desc[UR6][R14.64], R23 ;  /* 0x000000170e007986 */ /* 0x0081e8000c101906 */
[----:B------:R-:W2:Y:S04]  /*4fa0*/  LDG.E R17, desc[UR6][R12.64+-0x1c] ;  /* 0xffffe4060c117981 */ /* 0x000ea8000c1e1900 */
[----:B------:R-:W3:Y:S01]  /*4fb0*/  LDG.E R25, desc[UR6][R10.64+-0x1c] ;  /* 0xffffe4060a197981 */ /* 0x000ee2000c1e1900 */
[----:B--2---:R-:W-:-:S05]  /*4fc0*/  IMAD.WIDE R16, R17, 0x4, R2 ;  /* 0x0000000411107825 */ /* 0x004fca00078e0202 */
[----:B---3--:R1:W-:Y:S04]  /*4fd0*/  STG.E desc[UR6][R16.64], R25 ;  /* 0x0000001910007986 */ /* 0x0083e8000c101906 */
[----:B------:R-:W2:Y:S04]  /*4fe0*/  LDG.E R21, desc[UR6][R12.64+-0x18] ;  /* 0xffffe8060c157981 */ /* 0x000ea8000c1e1900 */
[----:B------:R-:W3:Y:S01]  /*4ff0*/  LDG.E R27, desc[UR6][R10.64+-0x18] ;  /* 0xffffe8060a1b7981 */ /* 0x000ee2000c1e1900 */
[----:B--2---:R-:W-:-:S05]  /*5000*/  IMAD.WIDE R20, R21, 0x4, R2 ;  /* 0x0000000415147825 */ /* 0x004fca00078e0202 */
[----:B---3--:R2:W-:Y:S04]  /*5010*/  STG.E desc[UR6][R20.64], R27 ;  /* 0x0000001b14007986 */ /* 0x0085e8000c101906 */
[----:B------:R-:W0:Y:S04]  /*5020*/  LDG.E R22, desc[UR6][R12.64+-0x14] ;  /* 0xffffec060c167981 */ /* 0x000e28000c1e1900 */
[----:B------:R-:W3:Y:S01]  /*5030*/  LDG.E R29, desc[UR6][R10.64+-0x14] ;  /* 0xffffec060a1d7981 */ /* 0x000ee2000c1e1900 */
[----:B0-----:R-:W-:-:S05]  /*5040*/  IMAD.WIDE R14, R22, 0x4, R2 ;  /* 0x00000004160e7825 */ /* 0x001fca00078e0202 */
[----:B---3--:R0:W-:Y:S04]  /*5050*/  STG.E desc[UR6][R14.64], R29 ;  /* 0x0000001d0e007986 */ /* 0x0081e8000c101906 */
[----:B------:R-:W1:Y:S04]  /*5060*/  LDG.E R22, desc[UR6][R12.64+-0x10] ;  /* 0xfffff0060c167981 */ /* 0x000e68000c1e1900 */
[----:B------:R-:W3:Y:S01]  /*5070*/  LDG.E R23, desc[UR6][R10.64+-0x10] ;  /* 0xfffff0060a177981 */ /* 0x000ee2000c1e1900 */
[----:B-1----:R-:W-:-:S05]  /*5080*/  IMAD.WIDE R16, R22, 0x4, R2 ;  /* 0x0000000416107825 */ /* 0x002fca00078e0202 */
        /* <DEDUP_REMOVED lines=32> */
[----:B---3--:R-:W-:Y:S04]  /*5290*/  STG.E desc[UR6][R14.64], R23 ;  /* 0x000000170e007986 */ /* 0x008fe8000c101906 */
[----:B------:R-:W1:Y:S04]  /*52a0*/  LDG.E R22, desc[UR6][R12.64+0x14] ;  /* 0x000014060c167981 */ /* 0x000e68000c1e1900 */
[----:B------:R-:W3:Y:S01]  /*52b0*/  LDG.E R25, desc[UR6][R10.64+0x14] ;  /* 0x000014060a197981 */ /* 0x000ee2000c1e1900 */
[----:B-1----:R-:W-:-:S05]  /*52c0*/  IMAD.WIDE R16, R22, 0x4, R2 ;  /* 0x0000000416107825 */ /* 0x002fca00078e0202 */
[----:B---3--:R0:W-:Y:S04]  /*52d0*/  STG.E desc[UR6][R16.64], R25 ;  /* 0x0000001910007986 */ /* 0x0081e8000c101906 */
[----:B------:R-:W2:Y:S04]  /*52e0*/  LDG.E R22, desc[UR6][R12.64+0x18] ;  /* 0x000018060c167981 */ /* 0x000ea8000c1e1900 */
[----:B------:R-:W3:Y:S01]  /*52f0*/  LDG.E R27, desc[UR6][R10.64+0x18] ;  /* 0x000018060a1b7981 */ /* 0x000ee2000c1e1900 */
[----:B------:R-:W-:Y:S02]  /*5300*/  VIADD R8, R8, 0x10 ;  /* 0x0000001008087836 */ /* 0x000fe40000000000 */
[----:B--2---:R-:W-:-:S05]  /*5310*/  IMAD.WIDE R20, R22, 0x4, R2 ;  /* 0x0000000416147825 */ /* 0x004fca00078e0202 */
[----:B---3--:R1:W-:Y:S04]  /*5320*/  STG.E desc[UR6][R20.64], R27 ;  /* 0x0000001b14007986 */ /* 0x0083e8000c101906 */
[----:B------:R2:W3:Y:S04]  /*5330*/  LDG.E R22, desc[UR6][R12.64+0x1c] ;  /* 0x00001c060c167981 */ /* 0x0004e8000c1e1900 */
[----:B------:R-:W4:Y:S01]  /*5340*/  LDG.E R29, desc[UR6][R10.64+0x1c] ;  /* 0x00001c060a1d7981 */ /* 0x000f22000c1e1900 */
[----:B------:R-:W-:Y:S02]  /*5350*/  ISETP.NE.AND P2, PT, R8, RZ, PT ;  /* 0x000000ff0800720c */ /* 0x000fe40003f45270 */
[----:B0-----:R-:W-:-:S02]  /*5360*/  IADD3 R16, P3, PT, R10, 0x40, RZ ;  /* 0x000000400a107810 */ /* 0x001fc40007f7e0ff */
[----:B--2---:R-:W-:Y:S02]  /*5370*/  IADD3 R12, P4, PT, R12, 0x40, RZ ;  /* 0x000000400c0c7810 */ /* 0x004fe40007f9e0ff */
[----:B------:R-:W-:-:S03]  /*5380*/  IADD3.X R17, PT, PT, RZ, R11, RZ, P3, !PT ;  /* 0x0000000bff117210 */ /* 0x000fc60001ffe4ff */
[----:B------:R-:W-:Y:S02]  /*5390*/  IMAD.X R13, RZ, RZ, R13, P4 ;  /* 0x000000ffff0d7224 */ /* 0x000fe400020e060d */
[----:B---3--:R-:W-:-:S05]  /*53a0*/  IMAD.WIDE R14, R22, 0x4, R2 ;  /* 0x00000004160e7825 */ /* 0x008fca00078e0202 */
[----:B----4-:R1:W-:Y:S01]  /*53b0*/  STG.E desc[UR6][R14.64], R29 ;  /* 0x0000001d0e007986 */ /* 0x0103e2000c101906 */
[----:B------:R-:W-:Y:S05]  /*53c0*/  @P2 BRA `(.L_x_42) ;  /* 0xfffffff800dc2947 */ /* 0x000fea000383ffff */
.L_x_41:
[----:B------:R-:W-:Y:S05]  /*53d0*/  @!P1 BRA `(.L_x_34) ;  /* 0x00000004005c9947 */ /* 0x000fea0003800000 */
[----:B------:R-:W-:-:S13]  /*53e0*/  ISETP.GE.U32.AND P1, PT, R19, 0x8, PT ;  /* 0x000000081300780c */ /* 0x000fda0003f26070 */
[----:B------:R-:W-:Y:S05]  /*53f0*/  @!P1 BRA `(.L_x_43) ;  /* 0x0000000000909947 */ /* 0x000fea0003800000 */
[----:B------:R-:W0:Y:S01]  /*5400*/  LDC.64 R12, c[0x0][0x3b8] ;  /* 0x0000ee00ff0c7b82 */ /* 0x000e220000000a00 */
[----:B------:R-:W-:-:S05]  /*5410*/  IMAD.WIDE.U32 R10, R9, 0x4, R4 ;  /* 0x00000004090a7825 */ /* 0x000fca00078e0004 */
[----:B------:R-:W2:Y:S01]  /*5420*/  LDG.E R19, desc[UR6][R10.64] ;  /* 0x000000060a137981 */ /* 0x000ea2000c1e1900 */
[----:B0-----:R-:W-:-:S05]  /*5430*/  IMAD.WIDE.U32 R12, R9, 0x4, R12 ;  /* 0x00000004090c7825 */ /* 0x001fca00078e000c */
[----:B-1----:R-:W3:Y:S02]  /*5440*/  LDG.E R15, desc[UR6][R12.64] ;  /* 0x000000060c0f7981 */ /* 0x002ee4000c1e1900 */
[----:B---3--:R-:W-:-:S05]  /*5450*/  IMAD.WIDE R14, R15, 0x4, R2 ;  /* 0x000000040f0e7825 */ /* 0x008fca00078e0202 */
[----:B--2---:R0:W-:Y:S04]  /*5460*/  STG.E desc[UR6][R14.64], R19 ;  /* 0x000000130e007986 */ /* 0x0041e8000c101906 */
        /* <DEDUP_REMOVED lines=26> */
[----:B------:R-:W-:Y:S01]  /*5610*/  IADD3 R9, PT, PT, R9, 0x8, RZ ;  /* 0x0000000809097810 */ /* 0x000fe20007ffe0ff */
[----:B-1----:R-:W-:-:S05]  /*5620*/  IMAD.WIDE R16, R29, 0x4, R2 ;  /* 0x000000041d107825 */ /* 0x002fca00078e0202 */
[----:B---3--:R2:W-:Y:S02]  /*5630*/  STG.E desc[UR6][R16.64], R27 ;  /* 0x0000001b10007986 */ /* 0x0085e4000c101906 */
.L_x_43:
[----:B------:R-:W-:Y:S05]  /*5640*/  @!P0 BRA `(.L_x_34) ;  /* 0x0000000000c08947 */ /* 0x000fea0003800000 */
[----:B------:R-:W-:Y:S02]  /*5650*/  ISETP.GE.U32.AND P0, PT, R18, 0x4, PT ;  /* 0x000000041200780c */ /* 0x000fe40003f06070 */
[----:B------:R-:W-:-:S04]  /*5660*/  LOP3.LUT R8, R7, 0x3, RZ, 0xc0, !PT ;  /* 0x0000000307087812 */ /* 0x000fc800078ec0ff */
[----:B------:R-:W-:-:S07]  /*5670*/  ISETP.NE.AND P1, PT, R8, RZ, PT ;  /* 0x000000ff0800720c */ /* 0x000fce0003f25270 */
[----:B------:R-:W-:Y:S06]  /*5680*/  @!P0 BRA `(.L_x_44) ;  /* 0x0000000000508947 */ /* 0x000fec0003800000 */
[----:B------:R-:W0:Y:S01]  /*5690*/  LDC.64 R10, c[0x0][0x3b8] ;  /* 0x0000ee00ff0a7b82 */ /* 0x000e220000000a00 */
[----:B------:R-:W-:-:S05]  /*56a0*/  IMAD.WIDE.U32 R4, R9, 0x4, R4 ;  /* 0x0000000409047825 */ /* 0x000fca00078e0004 */
[----:B------:R-:W3:Y:S01]  /*56b0*/  LDG.E R19, desc[UR6][R4.64] ;  /* 0x0000000604137981 */ /* 0x000ee2000c1e1900 */
[----:B0-----:R-:W-:-:S05]  /*56c0*/  IMAD.WIDE.U32 R10, R9, 0x4, R10 ;  /* 0x00000004090a7825 */ /* 0x001fca00078e000a */
[----:B------:R-:W4:Y:S02]  /*56d0*/  LDG.E R13, desc[UR6][R10.64] ;  /* 0x000000060a0d7981 */ /* 0x000f24000c1e1900 */
[----:B----4-:R-:W-:-:S05]  /*56e0*/  IMAD.WIDE R12, R13, 0x4, R2 ;  /* 0x000000040d0c7825 */ /* 0x010fca00078e0202 */
[----:B---3--:R0:W-:Y:S04]  /*56f0*/  STG.E desc[UR6][R12.64], R19 ;  /* 0x000000130c007986 */ /* 0x0081e8000c101906 */
[----:B-12---:R-:W2:Y:S04]  /*5700*/  LDG.E R15, desc[UR6][R10.64+0x4] ;  /* 0x000004060a0f7981 */ /* 0x006ea8000c1e1900 */
[----:B------:R-:W3:Y:S01]  /*5710*/  LDG.E R21, desc[UR6][R4.64+0x4] ;  /* 0x0000040604157981 */ /* 0x000ee2000c1e1900 */
[----:B--2---:R-:W-:-:S05]  /*5720*/  IMAD.WIDE R14, R15, 0x4, R2 ;  /* 0x000000040f0e7825 */ /* 0x004fca00078e0202 */
[----:B---3--:R3:W-:Y:S04]  /*5730*/  STG.E desc[UR6][R14.64], R21 ;  /* 0x000000150e007986 */ /* 0x0087e8000c101906 */
[----:B------:R-:W2:Y:S04]  /*5740*/  LDG.E R17, desc[UR6][R10.64+0x8] ;  /* 0x000008060a117981 */ /* 0x000ea8000c1e1900 */
[----:B------:R-:W4:Y:S01]  /*5750*/  LDG.E R23, desc[UR6][R4.64+0x8] ;  /* 0x0000080604177981 */ /* 0x000f22000c1e1900 */
[----:B--2---:R-:W-:-:S05]  /*5760*/  IMAD.WIDE R16, R17, 0x4, R2 ;  /* 0x0000000411107825 */ /* 0x004fca00078e0202 */
[----:B----4-:R3:W-:Y:S04]  /*5770*/  STG.E desc[UR6][R16.64], R23 ;  /* 0x0000001710007986 */ /* 0x0107e8000c101906 */
[----:B------:R-:W0:Y:S04]  /*5780*/  LDG.E R27, desc[UR6][R10.64+0xc] ;  /* 0x00000c060a1b7981 */ /* 0x000e28000c1e1900 */
[----:B------:R-:W2:Y:S01]  /*5790*/  LDG.E R25, desc[UR6][R4.64+0xc] ;  /* 0x00000c0604197981 */ /* 0x000ea2000c1e1900 */
[----:B------:R-:W-:Y:S02]  /*57a0*/  VIADD R9, R9, 0x4 ;  /* 0x0000000409097836 */ /* 0x000fe40000000000 */
[----:B0-----:R-:W-:-:S05]  /*57b0*/  IMAD.WIDE R12, R27, 0x4, R2 ;  /* 0x000000041b0c7825 */ /* 0x001fca00078e0202 */
[----:B--2---:R3:W-:Y:S02]  /*57c0*/  STG.E desc[UR6][R12.64], R25 ;  /* 0x000000190c007986 */ /* 0x0047e4000c101906 */
.L_x_44:
[----:B------:R-:W-:Y:S05]  /*57d0*/  @!P1 BRA `(.L_x_34) ;  /* 0x00000000005c9947 */ /* 0x000fea0003800000 */
[----:B------:R-:W1:Y:S01]  /*57e0*/  LDCU.128 UR8, c[0x0][0x3b0] ;  /* 0x00007600ff0877ac */ /* 0x000e620008000c00 */
[----:B------:R-:W-:-:S04]  /*57f0*/  IMAD.WIDE.U32 R4, R9, 0x4, RZ ;  /* 0x0000000409047825 */ /* 0x000fc800078e00ff */
[----:B------:R-:W-:Y:S01]  /*5800*/  IMAD.WIDE R10, R6, 0x4, R4 ;  /* 0x00000004060a7825 */ /* 0x000fe200078e0204 */
[----:B-123--:R-:W-:Y:S02]  /*5810*/  IADD3 R14, P0, PT, R4, UR10, RZ ;  /* 0x0000000a040e7c10 */ /* 0x00efe4000ff1e0ff */
[----:B------:R-:W-:Y:S02]  /*5820*/  IADD3 R12, P1, PT, R10, UR8, RZ ;  /* 0x000000080a0c7c10 */ /* 0x000fe4000ff3e0ff */
[----:B------:R-:W-:Y:S02]  /*5830*/  IADD3 R10, PT, PT, -R8, RZ, RZ ;  /* 0x000000ff080a7210 */ /* 0x000fe40007ffe1ff */
[----:B------:R-:W-:Y:S02]  /*5840*/  IADD3.X R15, PT, PT, R5, UR11, RZ, P0, !PT ;  /* 0x0000000b050f7c10 */ /* 0x000fe400087fe4ff */
[----:B------:R-:W-:-:S07]  /*5850*/  IADD3.X R13, PT, PT, R11, UR9, RZ, P1, !PT ;  /* 0x000000090b0d7c10 */ /* 0x000fce0008ffe4ff */
.L_x_45:
[----:B------:R-:W-:Y:S01]  /*5860*/  IMAD.MOV.U32 R8, RZ, RZ, R14 ;  /* 0x000000ffff087224 */ /* 0x000fe200078e000e */
[----:B------:R-:W-:-:S05]  /*5870*/  MOV R9, R15 ;  /* 0x0000000f00097202 */ /* 0x000fca0000000f00 */
[----:B0-----:R0:W2:Y:S02]  /*5880*/  LDG.E R5, desc[UR6][R8.64] ;  /* 0x0000000608057981 */ /* 0x0010a4000c1e1900 */
[----:B0-----:R-:W-:Y:S01]  /*5890*/  IMAD.MOV.U32 R8, RZ, RZ, R12 ;  /* 0x000000ffff087224 */ /* 0x001fe200078e000c */
[----:B------:R-:W-:-:S05]  /*58a0*/  MOV R9, R13 ;  /* 0x0000000d00097202 */ /* 0x000fca0000000f00 */
[----:B------:R-:W3:Y:S01]  /*58b0*/  LDG.E R11, desc[UR6][R8.64] ;  /* 0x00000006080b7981 */ /* 0x000ee2000c1e1900 */
[----:B------:R-:W-:Y:S01]  /*58c0*/  VIADD R10, R10, 0x1 ;  /* 0x000000010a0a7836 */ /* 0x000fe20000000000 */
[----:B------:R-:W-:Y:S02]  /*58d0*/  IADD3 R12, P2, PT, R12, 0x4, RZ ;  /* 0x000000040c0c7810 */ /* 0x000fe40007f5e0ff */
[----:B------:R-:W-:Y:S02]  /*58e0*/  IADD3 R14, P1, PT, R14, 0x4, RZ ;  /* 0x000000040e0e7810 */ /* 0x000fe40007f3e0ff */
[----:B------:R-:W-:Y:S01]  /*58f0*/  ISETP.NE.AND P0, PT, R10, RZ, PT ;  /* 0x000000ff0a00720c */ /* 0x000fe20003f05270 */
[----:B------:R-:W-:Y:S01]  /*5900*/  IMAD.X R13, RZ, RZ, R13, P2 ;  /* 0x000000ffff0d7224 */ /* 0x000fe200010e060d */
[----:B------:R-:W-:Y:S01]  /*5910*/  IADD3.X R15, PT, PT, RZ, R15, RZ, P1, !PT ;  /* 0x0000000fff0f7210 */ /* 0x000fe20000ffe4ff */
[----:B--2---:R-:W-:-:S05]  /*5920*/  IMAD.WIDE R4, R5, 0x4, R2 ;  /* 0x0000000405047825 */ /* 0x004fca00078e0202 */
[----:B---3--:R0:W-:Y:S05]  /*5930*/  STG.E desc[UR6][R4.64], R11 ;  /* 0x0000000b04007986 */ /* 0x0081ea000c101906 */
[----:B------:R-:W-:Y:S05]  /*5940*/  @P0 BRA `(.L_x_45) ;  /* 0xfffffffc00c40947 */ /* 0x000fea000383ffff */
.L_x_34:
[----:B------:R-:W-:Y:S01]  /*5950*/  ISETP.GE.AND P0, PT, R7, 0x2, PT ;  /* 0x000000020700780c */ /* 0x000fe20003f06270 */
[----:B---3--:R3:W5:-:S12]  /*5960*/  LDG.E R12, desc[UR6][R2.64] ;  /* 0x00000006020c7981 */ /* 0x008758000c1e1900 */
[----:B---3--:R-:W-:Y:S05]  /*5970*/  @!P0 BRA `(.L_x_46) ;  /* 0x0000000800688947 */ /* 0x008fea0003800000 */
[C---:B------:R-:W-:Y:S01]  /*5980*/  IADD3 R10, PT, PT, R7.reuse, -0x1, RZ ;  /* 0xffffffff070a7810 */ /* 0x040fe20007ffe0ff */
[----:B------:R-:W-:-:S03]  /*5990*/  VIADD R7, R7, 0xfffffffe ;  /* 0xfffffffe07077836 */ /* 0x000fc60000000000 */
[----:B------:R-:W-:Y:S02]  /*59a0*/  LOP3.LUT R24, R10, 0xf, RZ, 0xc0, !PT ;  /* 0x0000000f0a187812 */ /* 0x000fe400078ec0ff */
[----:B------:R-:W-:Y:S01]  /*59b0*/  ISETP.GE.U32.AND P1, PT, R7, 0xf, PT ;  /* 0x0000000f0700780c */ /* 0x000fe20003f26070 */
[----:B------:R-:W-:Y:S01]  /*59c0*/  HFMA2 R7, -RZ, RZ, 0, 0 ;  /* 0x00000000ff077431 */ /* 0x000fe200000001ff */
[----:B------:R-:W-:-:S11]  /*59d0*/  ISETP.NE.AND P0, PT, R24, RZ, PT ;  /* 0x000000ff1800720c */ /* 0x000fd60003f05270 */
[----:B------:R-:W-:Y:S05]  /*59e0*/  @!P1 BRA `(.L_x_47) ;  /* 0x0000000400109947 */ /* 0x000fea0003800000 */
[----:B------:R-:W3:Y:S01]  /*59f0*/  LDC.64 R2, c[0x0][0x3a8] ;  /* 0x0000ea00ff027b82 */ /* 0x000ee20000000a00 */
[----:B------:R-:W4:Y:S01]  /*5a00*/  LDCU.64 UR4, c[0x0][0x398] ;  /* 0x00007300ff0477ac */ /* 0x000f220008000a00 */
[----:B------:R-:W-:-:S05]  /*5a10*/  LOP3.LUT R7, R10, 0xfffffff0, RZ, 0xc0, !PT ;  /* 0xfffffff00a077812 */ /* 0x000fca00078ec0ff */
[----:B0-----:R-:W-:Y:S01]  /*5a20*/  IMAD.MOV R11, RZ, RZ, -R7 ;  /* 0x000000ffff0b7224 */ /* 0x001fe200078e0a07 */
[----:B----4-:R-:W-:-:S04]  /*5a30*/  UIADD3 UR4, UP0, UPT, UR4, 0x20, URZ ;  /* 0x0000002004047890 */ /* 0x010fc8000ff1e0ff */
[----:B------:R-:W-:Y:S01]  /*5a40*/  UIADD3.X UR5, UPT, UPT, URZ, UR5, URZ, UP0, !UPT ;  /* 0x00000005ff057290 */ /* 0x000fe200087fe4ff */
[----:B---3--:R-:W-:Y:S01]  /*5a50*/  IMAD.WIDE R2, R6, 0x4, R2 ;  /* 0x0000000406027825 */ /* 0x008fe200078e0202 */
[----:B------:R-:W-:Y:S02]  /*5a60*/  MOV R4, UR4 ;  /* 0x0000000400047c02 */ /* 0x000fe40008000f00 */
[----:B------:R-:W-:Y:S02]  /*5a70*/  IADD3 R13, P1, PT, R2, 0x20, RZ ;  /* 0x00000020020d7810 */ /* 0x000fe40007f3e0ff */
[----:B------:R-:W-:Y:S02]  /*5a80*/  IMAD.U32 R5, RZ, RZ, UR5 ;  /* 0x00000005ff057e24 */ /* 0x000fe4000f8e00ff */
[----:B-12---:R-:W-:-:S09]  /*5a90*/  IADD3.X R14, PT, PT, RZ, R3, RZ, P1, !PT ;  /* 0x00000003ff0e7210 */ /* 0x006fd20000ffe4ff */
.L_x_48:
[----:B------:R-:W-:Y:S01]  /*5aa0*/  IMAD.MOV.U32 R8, RZ, RZ, R13 ;  /* 0x000000ffff087224 */ /* 0x000fe200078e000d */
[----:B------:R-:W-:Y:S01]  /*5ab0*/  MOV R9, R14 ;  /* 0x0000000e00097202 */ /* 0x000fe20000000f00 */
[----:B------:R-:W2:Y:S04]  /*5ac0*/  LDG.E R13, desc[UR6][R4.64+-0x1c] ;  /* 0xffffe406040d7981 */ /* 0x000ea8000c1e1900 */
[----:B------:R-:W2:Y:S04]  /*5ad0*/  LDG.E R18, desc[UR6][R8.64+-0x1c] ;  /* 0xffffe40608127981 */ /* 0x000ea8000c1e1900 */
[----:B------:R-:W3:Y:S04]  /*5ae0*/  LDG.E R26, desc[UR6][R4.64+-0x18] ;  /* 0xffffe806041a7981 */ /* 0x000ee8000c1e1900 */
[----:B------:R-:W3:Y:S04]  /*5af0*/  LDG.E R25, desc[UR6][R8.64+-0x18] ;  /* 0xffffe80608197981 */ /* 0x000ee8000c1e1900 */
[----:B------:R-:W4:Y:S04]  /*5b00*/  LDG.E R14, desc[UR6][R4.64+-0x14] ;  /* 0xffffec06040e7981 */ /* 0x000f28000c1e1900 */
[----:B------:R-:W4:Y:S04]  /*5b10*/  LDG.E R15, desc[UR6][R8.64+-0x14] ;  /* 0xffffec06080f7981 */ /* 0x000f28000c1e1900 */
[----:B------:R-:W4:Y:S04]  /*5b20*/  LDG.E R17, desc[UR6][R4.64+-0x10] ;  /* 0xfffff00604117981 */ /* 0x000f28000c1e1900 */
[----:B------:R-:W4:Y:S04]  /*5b30*/  LDG.E R16, desc[UR6][R8.64+-0x10] ;  /* 0xfffff00608107981 */ /* 0x000f28000c1e1900 */
[----:B------:R-:W4:Y:S04]  /*5b40*/  LDG.E R22, desc[UR6][R4.64+-0xc] ;  /* 0xfffff40604167981 */ /* 0x000f28000c1e1900 */
[----:B------:R-:W4:Y:S04]  /*5b50*/  LDG.E R23, desc[UR6][R8.64+-0xc] ;  /* 0xfffff40608177981 */ /* 0x000f28000c1e1900 */
[----:B------:R-:W4:Y:S04]  /*5b60*/  LDG.E R20, desc[UR6][R4.64+-0x8] ;  /* 0xfffff80604147981 */ /* 0x000f28000c1e1900 */
[----:B------:R-:W4:Y:S04]  /*5b70*/  LDG.E R21, desc[UR6][R8.64+-0x8] ;  /* 0xfffff80608157981 */ /* 0x000f28000c1e1900 */
[----:B------:R-:W4:Y:S01]  /*5b80*/  LDG.E R19, desc[UR6][R8.64+-0x4] ;  /* 0xfffffc0608137981 */ /* 0x000f22000c1e1900 */
[----:B--2--5:R-:W-:-:S03]  /*5b90*/  IMAD R13, R13, R12, R18 ;  /* 0x0000000c0d0d7224 */ /* 0x024fc600078e0212 */
[----:B------:R-:W2:Y:S04]  /*5ba0*/  LDG.E R18, desc[UR6][R4.64+-0x4] ;  /* 0xfffffc0604127981 */ /* 0x000ea8000c1e1900 */
[----:B------:R-:W2:Y:S01]  /*5bb0*/  LDG.E R12, desc[UR6][R4.64] ;  /* 0x00000006040c7981 */ /* 0x000ea2000c1e1900 */
[----:B---3--:R-:W-:-:S03]  /*5bc0*/  IMAD R25, R13, R26, R25 ;  /* 0x0000001a0d197224 */ /* 0x008fc600078e0219 */
[----:B------:R-:W3:Y:S01]  /*5bd0*/  LDG.E R13, desc[UR6][R8.64] ;  /* 0x00000006080d7981 */ /* 0x000ee2000c1e1900 */
[----:B----4-:R-:W-:-:S03]  /*5be0*/  IMAD R25, R25, R14, R15 ;  /* 0x0000000e19197224 */ /* 0x010fc600078e020f */
[----:B------:R-:W4:Y:S04]  /*5bf0*/  LDG.E R14, desc[UR6][R4.64+0x4] ;  /* 0x00000406040e7981 */ /* 0x000f28000c1e1900 */
[----:B------:R-:W4:Y:S01]  /*5c00*/  LDG.E R15, desc[UR6][R8.64+0x4] ;  /* 0x00000406080f7981 */ /* 0x000f22000c1e1900 */
[----:B------:R-:W-:-:S03]  /*5c10*/  IMAD R25, R25, R17, R16 ;  /* 0x0000001119197224 */ /* 0x000fc600078e0210 */
        /* <DEDUP_REMOVED lines=8> */
[----:B--2---:R-:W-:-:S03]  /*5ca0*/  IMAD R25, R25, R18, R19 ;  /* 0x0000001219197224 */ /* 0x004fc600078e0213 */
[----:B------:R-:W2:Y:S04]  /*5cb0*/  LDG.E R19, desc[UR6][R4.64+0x14] ;  /* 0x0000140604137981 */ /* 0x000ea8000c1e1900 */
[----:B------:R-:W2:Y:S01]  /*5cc0*/  LDG.E R18, desc[UR6][R8.64+0x14] ;  /* 0x0000140608127981 */ /* 0x000ea2000c1e1900 */
[----:B---3--:R-:W-:-:S03]  /*5cd0*/  IMAD R25, R25, R12, R13 ;  /* 0x0000000c19197224 */ /* 0x008fc600078e020d */
[----:B------:R-:W3:Y:S04]  /*5ce0*/  LDG.E R13, desc[UR6][R4.64+0x18] ;  /* 0x00001806040d7981 */ /* 0x000ee8000c1e1900 */
[----:B------:R-:W3:Y:S01]  /*5cf0*/  LDG.E R12, desc[UR6][R8.64+0x18] ;  /* 0x00001806080c7981 */ /* 0x000ee2000c1e1900 */
[----:B----4-:R-:W-:-:S03]  /*5d00*/  IMAD R25, R25, R14, R15 ;  /* 0x0000000e19197224 */ /* 0x010fc600078e020f */
[----:B------:R-:W4:Y:S04]  /*5d10*/  LDG.E R14, desc[UR6][R4.64+0x1c] ;  /* 0x00001c06040e7981 */ /* 0x000f28000c1e1900 */
[----:B------:R-:W4:Y:S01]  /*5d20*/  LDG.E R15, desc[UR6][R8.64+0x1c] ;  /* 0x00001c06080f7981 */ /* 0x000f22000c1e1900 */
[----:B------:R-:W-:-:S03]  /*5d30*/  IMAD R25, R25, R16, R17 ;  /* 0x0000001019197224 */ /* 0x000fc600078e0211 */
[----:B------:R0:W4:Y:S04]  /*5d40*/  LDG.E R17, desc[UR6][R4.64+0x20] ;  /* 0x0000200604117981 */ /* 0x000128000c1e1900 */
[----:B------:R-:W4:Y:S01]  /*5d50*/  LDG.E R16, desc[UR6][R8.64+0x20] ;  /* 0x0000200608107981 */ /* 0x000f22000c1e1900 */
[----:B------:R-:W-:Y:S02]  /*5d60*/  VIADD R11, R11, 0x10 ;  /* 0x000000100b0b7836 */ /* 0x000fe40000000000 */
[----:B------:R-:W-:-:S03]  /*5d70*/  IMAD R22, R25, R23, R22 ;  /* 0x0000001719167224 */ /* 0x000fc600078e0216 */
[----:B------:R-:W-:Y:S01]  /*5d80*/  ISETP.NE.AND P1, PT, R11, RZ, PT ;  /* 0x000000ff0b00720c */ /* 0x000fe20003f25270 */
[----:B------:R-:W-:Y:S01]  /*5d90*/  IMAD R20, R22, R21, R20 ;  /* 0x0000001516147224 */ /* 0x000fe200078e0214 */
[----:B0-----:R-:W-:-:S05]  /*5da0*/  IADD3 R4, P3, PT, R4, 0x40, RZ ;  /* 0x0000004004047810 */ /* 0x001fca0007f7e0ff */
[----:B------:R-:W-:Y:S02]  /*5db0*/  IMAD.X R5, RZ, RZ, R5, P3 ;  /* 0x000000ffff057224 */ /* 0x000fe400018e0605 */
[----:B--2---:R-:W-:-:S04]  /*5dc0*/  IMAD R18, R20, R19, R18 ;  /* 0x0000001314127224 */ /* 0x004fc800078e0212 */
[----:B---3--:R-:W-:Y:S01]  /*5dd0*/  IMAD R12, R18, R13, R12 ;  /* 0x0000000d120c7224 */ /* 0x008fe200078e020c */
[----:B------:R-:W-:-:S03]  /*5de0*/  IADD3 R13, P2, PT, R8, 0x40, RZ ;  /* 0x00000040080d7810 */ /* 0x000fc60007f5e0ff */
[----:B----4-:R-:W-:Y:S01]  /*5df0*/  IMAD R12, R12, R14, R15 ;  /* 0x0000000e0c0c7224 */ /* 0x010fe200078e020f */
[----:B------:R-:W-:-:S03]  /*5e00*/  IADD3.X R14, PT, PT, RZ, R9, RZ, P2, !PT ;  /* 0x00000009ff0e7210 */ /* 0x000fc600017fe4ff */
[----:B------:R-:W-:Y:S01]  /*5e10*/  IMAD R12, R12, R17, R16 ;  /* 0x000000110c0c7224 */ /* 0x000fe200078e0210 */
[----:B------:R-:W-:Y:S06]  /*5e20*/  @P1 BRA `(.L_x_48) ;  /* 0xfffffffc001c1947 */ /* 0x000fec000383ffff */
.L_x_47:
[----:B------:R-:W-:Y:S05]  /*5e30*/  @!P0 BRA `(.L_x_46) ;  /* 0x0000000400388947 */ /* 0x000fea0003800000 */
[----:B------:R-:W-:Y:S02]  /*5e40*/  ISETP.GE.U32.AND P0, PT, R24, 0x8, PT ;  /* 0x000000081800780c */ /* 0x000fe40003f06070 */
[----:B--2---:R-:W-:-:S04]  /*5e50*/  LOP3.LUT R25, R10, 0x7, RZ, 0xc0, !PT ;  /* 0x000000070a197812 */ /* 0x004fc800078ec0ff */
[----:B------:R-:W-:-:S07]  /*5e60*/  ISETP.NE.AND P1, PT, R25, RZ, PT ;  /* 0x000000ff1900720c */ /* 0x000fce0003f25270 */
[----:B------:R-:W-:Y:S06]  /*5e70*/  @!P0 BRA `(.L_x_49) ;  /* 0x0000000000708947 */ /* 0x000fec0003800000 */
[----:B------:R-:W2:Y:S01]  /*5e80*/  LDC.64 R8, c[0x0][0x398] ;  /* 0x0000e600ff087b82 */ /* 0x000ea20000000a00 */
[----:B0-----:R-:W-:-:S05]  /*5e90*/  IMAD.WIDE.U32 R4, R7, 0x4, R2 ;  /* 0x0000000407047825 */ /* 0x001fca00078e0002 */
[----:B------:R-:W3:Y:S04]  /*5ea0*/  LDG.E R26, desc[UR6][R4.64+0x4] ;  /* 0x00000406041a7981 */ /* 0x000ee8000c1e1900 */
[----:B-1----:R-:W4:Y:S04]  /*5eb0*/  LDG.E R27, desc[UR6][R4.64+0x8] ;  /* 0x00000806041b7981 */ /* 0x002f28000c1e1900 */
[----:B------:R-:W4:Y:S04]  /*5ec0*/  LDG.E R20, desc[UR6][R4.64+0xc] ;  /* 0x00000c0604147981 */ /* 0x000f28000c1e1900 */
[----:B------:R-:W4:Y:S04]  /*5ed0*/  LDG.E R17, desc[UR6][R4.64+0x10] ;  /* 0x0000100604117981 */ /* 0x000f28000c1e1900 */
[----:B------:R-:W4:Y:S01]  /*5ee0*/  LDG.E R15, desc[UR6][R4.64+0x14] ;  /* 0x00001406040f7981 */ /* 0x000f22000c1e1900 */
[----:B--2---:R-:W-:-:S03]  /*5ef0*/  IMAD.WIDE.U32 R8, R7, 0x4, R8 ;  /* 0x0000000407087825 */ /* 0x004fc600078e0008 */
[----:B------:R-:W2:Y:S04]  /*5f00*/  LDG.E R13, desc[UR6][R4.64+0x18] ;  /* 0x00001806040d7981 */ /* 0x000ea8000c1e1900 */
[----:B------:R-:W3:Y:S04]  /*5f10*/  LDG.E R23, desc[UR6][R8.64+0x4] ;  /* 0x0000040608177981 */ /* 0x000ee8000c1e1900 */
[----:B------:R-:W4:Y:S04]  /*5f20*/  LDG.E R28, desc[UR6][R8.64+0x8] ;  /* 0x00000806081c7981 */ /* 0x000f28000c1e1900 */
[----:B------:R-:W2:Y:S04]  /*5f30*/  LDG.E R19, desc[UR6][R8.64+0xc] ;  /* 0x00000c0608137981 */ /* 0x000ea8000c1e1900 */
[----:B------:R-:W2:Y:S04]  /*5f40*/  LDG.E R18, desc[UR6][R8.64+0x10] ;  /* 0x0000100608127981 */ /* 0x000ea8000c1e1900 */
[----:B------:R-:W2:Y:S04]  /*5f50*/  LDG.E R16, desc[UR6][R8.64+0x14] ;  /* 0x0000140608107981 */ /* 0x000ea8000c1e1900 */
[----:B------:R-:W2:Y:S04]  /*5f60*/  LDG.E R14, desc[UR6][R8.64+0x18] ;  /* 0x00001806080e7981 */ /* 0x000ea8000c1e1900 */
[----:B------:R-:W2:Y:S04]  /*5f70*/  LDG.E R11, desc[UR6][R4.64+0x1c] ;  /* 0x00001c06040b7981 */ /* 0x000ea8000c1e1900 */
[----:B------:R-:W2:Y:S04]  /*5f80*/  LDG.E R22, desc[UR6][R8.64+0x1c] ;  /* 0x00001c0608167981 */ /* 0x000ea8000c1e1900 */
[----:B------:R-:W2:Y:S04]  /*5f90*/  LDG.E R21, desc[UR6][R4.64+0x20] ;  /* 0x0000200604157981 */ /* 0x000ea8000c1e1900 */
[----:B------:R-:W2:Y:S01]  /*5fa0*/  LDG.E R24, desc[UR6][R8.64+0x20] ;  /* 0x0000200608187981 */ /* 0x000ea2000c1e1900 */
[----:B------:R-:W-:Y:S01]  /*5fb0*/  IADD3 R7, PT, PT, R7, 0x8, RZ ;  /* 0x0000000807077810 */ /* 0x000fe20007ffe0ff */
[----:B---3-5:R-:W-:-:S04]  /*5fc0*/  IMAD R23, R12, R23, R26 ;  /* 0x000000170c177224 */ /* 0x028fc800078e021a */
[----:B----4-:R-:W-:-:S04]  /*5fd0*/  IMAD R23, R23, R28, R27 ;  /* 0x0000001c17177224 */ /* 0x010fc800078e021b */
[----:B--2---:R-:W-:-:S04]  /*5fe0*/  IMAD R19, R23, R19, R20 ;  /* 0x0000001317137224 */ /* 0x004fc800078e0214 */
[----:B------:R-:W-:-:S04]  /*5ff0*/  IMAD R17, R19, R18, R17 ;  /* 0x0000001213117224 */ /* 0x000fc800078e0211 */
[----:B------:R-:W-:-:S04]  /*6000*/  IMAD R15, R17, R16, R15 ;  /* 0x00000010110f7224 */ /* 0x000fc800078e020f */
[----:B------:R-:W-:-:S04]  /*6010*/  IMAD R13, R15, R14, R13 ;  /* 0x0000000e0f0d7224 */ /* 0x000fc800078e020d */
[----:B------:R-:W-:-:S04]  /*6020*/  IMAD R11, R13, R22, R11 ;  /* 0x000000160d0b7224 */ /* 0x000fc800078e020b */
[----:B------:R-:W-:-:S07]  /*6030*/  IMAD R12, R11, R24, R21 ;  /* 0x000000180b0c7224 */ /* 0x000fce00078e0215 */
.L_x_49:
[----:B------:R-:W-:Y:S05]  /*6040*/  @!P1 BRA `(.L_x_46) ;  /* 0x0000000000b49947 */ /* 0x000fea0003800000 */
[----:B------:R-:W-:Y:S02]  /*6050*/  ISETP.GE.U32.AND P0, PT, R25, 0x4, PT ;  /* 0x000000041900780c */ /* 0x000fe40003f06070 */
[----:B------:R-:W-:-:S04]  /*6060*/  LOP3.LUT R10, R10, 0x3, RZ, 0xc0, !PT ;  /* 0x000000030a0a7812 */ /* 0x000fc800078ec0ff */
[----:B------:R-:W-:-:S07]  /*6070*/  ISETP.NE.AND P1, PT, R10, RZ, PT ;  /* 0x000000ff0a00720c */ /* 0x000fce0003f25270 */
[----:B------:R-:W-:Y:S06]  /*6080*/  @!P0 BRA `(.L_x_50) ;  /* 0x0000000000408947 */ /* 0x000fec0003800000 */
[----:B0-----:R-:W0:Y:S01]  /*6090*/  LDC.64 R4, c[0x0][0x398] ;  /* 0x0000e600ff047b82 */ /* 0x001e220000000a00 */
[----:B------:R-:W-:-:S05]  /*60a0*/  IMAD.WIDE.U32 R2, R7, 0x4, R2 ;  /* 0x0000000407027825 */ /* 0x000fca00078e0002 */
[----:B------:R-:W2:Y:S04]  /*60b0*/  LDG.E R8, desc[UR6][R2.64+0x4] ;  /* 0x0000040602087981 */ /* 0x000ea8000c1e1900 */
[----:B------:R-:W3:Y:S04]  /*60c0*/  LDG.E R13, desc[UR6][R2.64+0x8] ;  /* 0x00000806020d7981 */ /* 0x000ee8000c1e1900 */
[----:B-1----:R-:W4:Y:S04]  /*60d0*/  LDG.E R14, desc[UR6][R2.64+0xc] ;  /* 0x00000c06020e7981 */ /* 0x002f28000c1e1900 */
[----:B------:R-:W4:Y:S01]  /*60e0*/  LDG.E R16, desc[UR6][R2.64+0x10] ;  /* 0x0000100602107981 */ /* 0x000f22000c1e1900 */
[----:B0-----:R-:W-:-:S05]  /*60f0*/  IMAD.WIDE.U32 R4, R7, 0x4, R4 ;  /* 0x0000000407047825 */ /* 0x001fca00078e0004 */
[----:B------:R-:W2:Y:S04]  /*6100*/  LDG.E R9, desc[UR6][R4.64+0x4] ;  /* 0x0000040604097981 */ /* 0x000ea8000c1e1900 */
[----:B------:R-:W3:Y:S04]  /*6110*/  LDG.E R11, desc[UR6][R4.64+0x8] ;  /* 0x00000806040b7981 */ /* 0x000ee8000c1e1900 */
[----:B------:R-:W4:Y:S04]  /*6120*/  LDG.E R15, desc[UR6][R4.64+0xc] ;  /* 0x00000c06040f7981 */ /* 0x000f28000c1e1900 */
[----:B------:R-:W4:Y:S01]  /*6130*/  LDG.E R17, desc[UR6][R4.64+0x10] ;  /* 0x0000100604117981 */ /* 0x000f22000c1e1900 */
[----:B------:R-:W-:-:S02]  /*6140*/  VIADD R7, R7, 0x4 ;  /* 0x0000000407077836 */ /* 0x000fc40000000000 */
[----:B--2--5:R-:W-:-:S04]  /*6150*/  IMAD R8, R12, R9, R8 ;  /* 0x000000090c087224 */ /* 0x024fc800078e0208 */
[----:B---3--:R-:W-:-:S04]  /*6160*/  IMAD R8, R8, R11, R13 ;  /* 0x0000000b08087224 */ /* 0x008fc800078e020d */
[----:B----4-:R-:W-:-:S04]  /*6170*/  IMAD R8, R8, R15, R14 ;  /* 0x0000000f08087224 */ /* 0x010fc800078e020e */
[----:B------:R-:W-:-:S07]  /*6180*/  IMAD R12, R8, R17, R16 ;  /* 0x00000011080c7224 */ /* 0x000fce00078e0210 */
.L_x_50:
[----:B------:R-:W-:Y:S05]  /*6190*/  @!P1 BRA `(.L_x_46) ;  /* 0x0000000000609947 */ /* 0x000fea0003800000 */
[----:B------:R-:W2:Y:S01]  /*61a0*/  LDCU.64 UR8, c[0x0][0x398] ;  /* 0x00007300ff0877ac */ /* 0x000ea20008000a00 */
[----:B------:R-:W-:Y:S01]  /*61b0*/  IMAD.WIDE.U32 R2, R7, 0x4, RZ ;  /* 0x0000000407027825 */ /* 0x000fe200078e00ff */
[----:B------:R-:W-:Y:S01]  /*61c0*/  IADD3 R10, PT, PT, -R10, RZ, RZ ;  /* 0x000000ff0a0a7210 */ /* 0x000fe20007ffe1ff */
[----:B------:R-:W3:Y:S02]  /*61d0*/  LDCU.64 UR4, c[0x0][0x3a8] ;  /* 0x00007500ff0477ac */ /* 0x000ee40008000a00 */
[----:B------:R-:W-:Y:S01]  /*61e0*/  IMAD.WIDE R6, R6, 0x4, R2 ;  /* 0x0000000406067825 */ /* 0x000fe200078e0202 */
[----:B--2---:R-:W-:Y:S02]  /*61f0*/  IADD3 R2, P0, PT, R2, UR8, RZ ;  /* 0x0000000802027c10 */ /* 0x004fe4000ff1e0ff */
[----:B---3--:R-:W-:Y:S02]  /*6200*/  IADD3 R6, P2, PT, R6, UR4, RZ ;  /* 0x0000000406067c10 */ /* 0x008fe4000ff5e0ff */
[----:B------:R-:W-:-:S02]  /*6210*/  IADD3 R2, P1, PT, R2, 0x4, RZ ;  /* 0x0000000402027810 */ /* 0x000fc40007f3e0ff */
[----:B------:R-:W-:Y:S02]  /*6220*/  IADD3 R6, P3, PT, R6, 0x4, RZ ;  /* 0x0000000406067810 */ /* 0x000fe40007f7e0ff */
[----:B------:R-:W-:Y:S02]  /*6230*/  IADD3.X R9, PT, PT, RZ, UR9, R3, P1, P0 ;  /* 0x00000009ff097c10 */ /* 0x000fe40008fe0403 */
[----:B------:R-:W-:-:S09]  /*6240*/  IADD3.X R7, PT, PT, RZ, UR5, R7, P3, P2 ;  /* 0x00000005ff077c10 */ /* 0x000fd20009fe4407 */
.L_x_51:
[----:B------:R-:W-:Y:S01]  /*6250*/  IMAD.MOV.U32 R3, RZ, RZ, R9 ;  /* 0x000000ffff037224 */ /* 0x000fe200078e0009 */
[----:B0-----:R-:W-:Y:S01]  /*6260*/  MOV R4, R6 ;  /* 0x0000000600047202 */ /* 0x001fe20000000f00 */
[----:B------:R-:W-:-:S04]  /*6270*/  IMAD.MOV.U32 R5, RZ, RZ, R7 ;  /* 0x000000ffff057224 */ /* 0x000fc800078e0007 */
[----:B------:R0:W2:Y:S04]  /*6280*/  LDG.E R3, desc[UR6][R2.64] ;  /* 0x0000000602037981 */ /* 0x0000a8000c1e1900 */
[----:B------:R-:W2:Y:S01]  /*6290*/  LDG.E R4, desc[UR6][R4.64] ;  /* 0x0000000604047981 */ /* 0x000ea2000c1e1900 */
[----:B------:R-:W-:Y:S02]  /*62a0*/  IADD3 R10, PT, PT, R10, 0x1, RZ ;  /* 0x000000010a0a7810 */ /* 0x000fe40007ffe0ff */
[----:B------:R-:W-:Y:S02]  /*62b0*/  IADD3 R6, P2, PT, R6, 0x4, RZ ;  /* 0x0000000406067810 */ /* 0x000fe40007f5e0ff */
[----:B------:R-:W-:Y:S02]  /*62c0*/  ISETP.NE.AND P0, PT, R10, RZ, PT ;  /* 0x000000ff0a00720c */ /* 0x000fe40003f05270 */
[----:B0-----:R-:W-:-:S02]  /*62d0*/  IADD3 R2, P1, PT, R2, 0x4, RZ ;  /* 0x0000000402027810 */ /* 0x001fc40007f3e0ff */
[----:B------:R-:W-:-:S03]  /*62e0*/  IADD3.X R7, PT, PT, RZ, R7, RZ, P2, !PT ;  /* 0x00000007ff077210 */ /* 0x000fc600017fe4ff */
[----:B------:R-:W-:Y:S02]  /*62f0*/  IMAD.X R9, RZ, RZ, R9, P1 ;  /* 0x000000ffff097224 */ /* 0x000fe400008e0609 */
[----:B--2--5:R-:W-:-:S04]  /*6300*/  IMAD R12, R3, R12, R4 ;  /* 0x0000000c030c7224 */ /* 0x024fc800078e0204 */
[----:B------:R-:W-:Y:S05]  /*6310*/  @P0 BRA `(.L_x_51) ;  /* 0xfffffffc00cc0947 */ /* 0x000fea000383ffff */
.L_x_46:
[----:B------:R-:W3:Y:S02]  /*6320*/  LDC.64 R2, c[0x0][0x380] ;  /* 0x0000e000ff027b82 */ /* 0x000ee40000000a00 */
[----:B---3-5:R-:W-:-:S06]  /*6330*/  IMAD.WIDE R12, R12, 0x4, R2 ;  /* 0x000000040c0c7825 */ /* 0x028fcc00078e0202 */
[----:B------:R-:W3:Y:S01]  /*6340*/  LDC.64 R2, c[0x0][0x388] ;  /* 0x0000e200ff027b82 */ /* 0x000ee20000000a00 */
[----:B------:R-:W4:Y:S01]  /*6350*/  LDG.E R13, desc[UR6][R12.64] ;  /* 0x000000060c0d7981 */ /* 0x000f22000c1e1900 */
[----:B---3--:R-:W-:-:S05]  /*6360*/  IMAD.WIDE R2, R0, 0x4, R2 ;  /* 0x0000000400027825 */ /* 0x008fca00078e0202 */
[----:B----4-:R-:W-:Y:S01]  /*6370*/  STG.E desc[UR6][R2.64], R13 ;  /* 0x0000000d02007986 */ /* 0x010fe2000c101906 */
[----:B------:R-:W-:Y:S05]  /*6380*/  EXIT ;  /* 0x000000000000794d */ /* 0x000fea0003800000 */
.L_x_52:
        /* <DEDUP_REMOVED lines=15> */
.L_x_66:


//--------------------- .text._Z21multiplyElementKernelPfS_S_ii --------------------------
	.section	.text._Z21multiplyElementKernelPfS_S_ii,"ax",@progbits
	.align	128
        .global         _Z21multiplyElementKernelPfS_S_ii
        .type           _Z21multiplyElementKernelPfS_S_ii,@function
        .size           _Z21multiplyElementKernelPfS_S_ii,(.L_x_67 - _Z21multiplyElementKernelPfS_S_ii)
        .other          _Z21multiplyElementKernelPfS_S_ii,@"STO_CUDA_ENTRY STV_DEFAULT"
_Z21multiplyElementKernelPfS_S_ii:
.text._Z21multiplyElementKernelPfS_S_ii:
[----:B------:R-:W-:Y:S01]  /*0000*/  LDC R1, c[0x0][0x37c] ;  /* 0x0000df00ff017b82 */ /* 0x000fe20000000800 */
[----:B------:R-:W0:Y:S07]  /*0010*/  S2R R9, SR_TID.X ;  /* 0x0000000000097919 */ /* 0x000e2e0000002100 */
[----:B------:R-:W0:Y:S08]  /*0020*/  S2UR UR4, SR_CTAID.X ;  /* 0x00000000000479c3 */ /* 0x000e300000002500 */
[----:B------:R-:W0:Y:S02]  /*0030*/  LDC.64 R2, c[0x0][0x398] ;  /* 0x0000e600ff027b82 */ /* 0x000e240000000a00 */
[----:B0-----:R-:W-:-:S05]  /*0040*/  IMAD R9, R2, UR4, R9 ;  /* 0x0000000402097c24 */ /* 0x001fca000f8e0209 */
[----:B------:R-:W-:-:S13]  /*0050*/  ISETP.GE.AND P0, PT, R9, R3, PT ;  /* 0x000000030900720c */ /* 0x000fda0003f06270 */
[----:B------:R-:W-:Y:S05]  /*0060*/  @P0 EXIT ;  /* 0x000000000000094d */ /* 0x000fea0003800000 */
[----:B------:R-:W0:Y:S01]  /*0070*/  LDC.64 R2, c[0x0][0x380] ;  /* 0x0000e000ff027b82 */ /* 0x000e220000000a00 */
[----:B------:R-:W1:Y:S07]  /*0080*/  LDCU.64 UR4, c[0x0][0x358] ;  /* 0x00006b00ff0477ac */ /* 0x000e6e0008000a00 */
[----:B------:R-:W2:Y:S08]  /*0090*/  LDC.64 R4, c[0x0][0x388] ;  /* 0x0000e200ff047b82 */ /* 0x000eb00000000a00 */
[----:B------:R-:W3:Y:S01]  /*00a0*/  LDC.64 R6, c[0x0][0x390] ;  /* 0x0000e400ff067b82 */ /* 0x000ee20000000a00 */
[----:B0-----:R-:W-:-:S06]  /*00b0*/  IMAD.WIDE R2, R9, 0x4, R2 ;  /* 0x0000000409027825 */ /* 0x001fcc00078e0202 */
[----:B-1----:R-:W4:Y:S01]  /*00c0*/  LDG.E R2, desc[UR4][R2.64] ;  /* 0x0000000402027981 */ /* 0x002f22000c1e1900 */
[----:B--2---:R-:W-:-:S06]  /*00d0*/  IMAD.WIDE R4, R9, 0x4, R4 ;  /* 0x0000000409047825 */ /* 0x004fcc00078e0204 */
[----:B------:R-:W4:Y:S01]  /*00e0*/  LDG.E R5, desc[UR4][R4.64] ;  /* 0x0000000404057981 */ /* 0x000f22000c1e1900 */
[----:B---3--:R-:W-:-:S04]  /*00f0*/  IMAD.WIDE R6, R9, 0x4, R6 ;  /* 0x0000000409067825 */ /* 0x008fc800078e0206 */
[----:B----4-:R-:W-:-:S05]  /*0100*/  FMUL R9, R2, R5 ;  /* 0x0000000502097220 */ /* 0x010fca0000400000 */
[----:B------:R-:W-:Y:S01]  /*0110*/  STG.E desc[UR4][R6.64], R9 ;  /* 0x0000000906007986 */ /* 0x000fe2000c101904 */
[----:B------:R-:W-:Y:S05]  /*0120*/  EXIT ;  /* 0x000000000000794d */ /* 0x000fea0003800000 */
.L_x_53:
        /* <DEDUP_REMOVED lines=13> */
.L_x_67:


//--------------------- .text._Z18reduceArgMaxKernelPfS_S_iiiii --------------------------
	.section	.text._Z18reduceArgMaxKernelPfS_S_iiiii,"ax",@progbits
	.align	128
        .global         _Z18reduceArgMaxKernelPfS_S_iiiii
        .type           _Z18reduceArgMaxKernelPfS_S_iiiii,@function
        .size           _Z18reduceArgMaxKernelPfS_S_iiiii,(.L_x_68 - _Z18reduceArgMaxKernelPfS_S_iiiii)
        .other          _Z18reduceArgMaxKernelPfS_S_iiiii,@"STO_CUDA_ENTRY STV_DEFAULT"
_Z18reduceArgMaxKernelPfS_S_iiiii:
.text._Z18reduceArgMaxKernelPfS_S_iiiii:
        /* <DEDUP_REMOVED lines=8> */
[----:B------:R-:W0:Y:S01]  /*0080*/  LDC R3, c[0x0][0x39c] ;  /* 0x0000e700ff037b82 */ /* 0x000e220000000800 */
[----:B------:R-:W1:Y:S01]  /*0090*/  LDCU UR4, c[0x0][0x3a0] ;  /* 0x00007400ff0477ac */ /* 0x000e620008000800 */
[----:B------:R-:W2:Y:S06]  /*00a0*/  LDCU.64 UR8, c[0x0][0x358] ;  /* 0x00006b00ff0877ac */ /* 0x000eac0008000a00 */
[----:B------:R-:W3:Y:S01]  /*00b0*/  LDC.64 R14, c[0x0][0x380] ;  /* 0x0000e000ff0e7b82 */ /* 0x000ee20000000a00 */
[----:B------:R-:W4:Y:S01]  /*00c0*/  LDCU UR5, c[0x0][0x398] ;  /* 0x00007300ff0577ac */ /* 0x000f220008000800 */
[----:B0-----:R-:W-:-:S04]  /*00d0*/  IABS R7, R3 ;  /* 0x0000000300077213 */ /* 0x001fc80000000000 */
[----:B------:R-:W0:Y:S08]  /*00e0*/  I2F.RP R2, R7 ;  /* 0x0000000700027306 */ /* 0x000e300000209400 */
[----:B0-----:R-:W0:Y:S02]  /*00f0*/  MUFU.RCP R2, R2 ;  /* 0x0000000200027308 */ /* 0x001e240000001000 */
[----:B0-----:R-:W-:-:S06]  /*0100*/  VIADD R4, R2, 0xffffffe ;  /* 0x0ffffffe02047836 */ /* 0x001fcc0000000000 */
[----:B------:R0:W1:Y:S02]  /*0110*/  F2I.FTZ.U32.TRUNC.NTZ R5, R4 ;  /* 0x0000000400057305 */ /* 0x000064000021f000 */
[----:B0-----:R-:W-:Y:S02]  /*0120*/  IMAD.MOV.U32 R4, RZ, RZ, RZ ;  /* 0x000000ffff047224 */ /* 0x001fe400078e00ff */
[----:B-1----:R-:W-:-:S04]  /*0130*/  IMAD.MOV R6, RZ, RZ, -R5 ;  /* 0x000000ffff067224 */ /* 0x002fc800078e0a05 */
[----:B------:R-:W-:Y:S01]  /*0140*/  IMAD R9, R6, R7, RZ ;  /* 0x0000000706097224 */ /* 0x000fe200078e02ff */
[----:B------:R-:W-:-:S03]  /*0150*/  IABS R6, R0 ;  /* 0x0000000000067213 */ /* 0x000fc60000000000 */
[----:B------:R-:W-:-:S06]  /*0160*/  IMAD.HI.U32 R5, R5, R9, R4 ;  /* 0x0000000905057227 */ /* 0x000fcc00078e0004 */
[----:B------:R-:W-:-:S04]  /*0170*/  IMAD.HI.U32 R5, R5, R6, RZ ;  /* 0x0000000605057227 */ /* 0x000fc800078e00ff */
[----:B------:R-:W-:-:S04]  /*0180*/  IMAD.MOV R2, RZ, RZ, -R5 ;  /* 0x000000ffff027224 */ /* 0x000fc800078e0a05 */
[----:B------:R-:W-:-:S05]  /*0190*/  IMAD R2, R7, R2, R6 ;  /* 0x0000000207027224 */ /* 0x000fca00078e0206 */
[----:B------:R-:W-:-:S13]  /*01a0*/  ISETP.GT.U32.AND P1, PT, R7, R2, PT ;  /* 0x000000020700720c */ /* 0x000fda0003f24070 */
[----:B------:R-:W-:Y:S01]  /*01b0*/  @!P1 IMAD.IADD R2, R2, 0x1, -R7 ;  /* 0x0000000102029824 */ /* 0x000fe200078e0a07 */
[----:B------:R-:W-:Y:S02]  /*01c0*/  @!P1 IADD3 R5, PT, PT, R5, 0x1, RZ ;  /* 0x0000000105059810 */ /* 0x000fe40007ffe0ff */
[----:B------:R-:W-:Y:S02]  /*01d0*/  ISETP.NE.AND P1, PT, R3, RZ, PT ;  /* 0x000000ff0300720c */ /* 0x000fe40003f25270 */
[----:B------:R-:W-:Y:S02]  /*01e0*/  ISETP.GE.U32.AND P0, PT, R2, R7, PT ;  /* 0x000000070200720c */ /* 0x000fe40003f06070 */
[----:B------:R-:W-:-:S04]  /*01f0*/  LOP3.LUT R2, R0, R3, RZ, 0x3c, !PT ;  /* 0x0000000300027212 */ /* 0x000fc800078e3cff */
[----:B------:R-:W-:-:S07]  /*0200*/  ISETP.GE.AND P2, PT, R2, RZ, PT ;  /* 0x000000ff0200720c */ /* 0x000fce0003f46270 */
[----:B------:R-:W-:-:S04]  /*0210*/  @P0 VIADD R5, R5, 0x1 ;  /* 0x0000000105050836 */ /* 0x000fc80000000000 */
[----:B------:R-:W-:Y:S01]  /*0220*/  IMAD.MOV.U32 R2, RZ, RZ, R5 ;  /* 0x000000ffff027224 */ /* 0x000fe200078e0005 */
[----:B------:R-:W-:-:S03]  /*0230*/  IADD3 R5, PT, PT, -R3, UR4, RZ ;  /* 0x0000000403057c10 */ /* 0x000fc6000fffe1ff */
[----:B------:R-:W-:Y:S01]  /*0240*/  @!P2 IMAD.MOV R2, RZ, RZ, -R2 ;  /* 0x000000ffff02a224 */ /* 0x000fe200078e0a02 */
[----:B------:R-:W-:-:S05]  /*0250*/  @!P1 LOP3.LUT R2, RZ, R3, RZ, 0x33, !PT ;  /* 0x00000003ff029212 */ /* 0x000fca00078e33ff */
[----:B------:R-:W-:-:S04]  /*0260*/  IMAD R5, R5, R2, R0 ;  /* 0x0000000205057224 */ /* 0x000fc800078e0200 */
[----:B---3--:R-:W-:-:S05]  /*0270*/  IMAD.WIDE R14, R5, 0x4, R14 ;  /* 0x00000004050e7825 */ /* 0x008fca00078e020e */
[----:B--2---:R0:W5:Y:S01]  /*0280*/  LDG.E R6, desc[UR8][R14.64] ;  /* 0x000000080e067981 */ /* 0x004162000c1e1900 */
[----:B----4-:R-:W-:Y:S01]  /*0290*/  UISETP.GE.AND UP0, UPT, UR5, 0x2, UPT ;  /* 0x000000020500788c */ /* 0x010fe2000bf06270 */
[----:B------:R-:W-:-:S08]  /*02a0*/  IMAD.MOV.U32 R7, RZ, RZ, RZ ;  /* 0x000000ffff077224 */ /* 0x000fd000078e00ff */
[----:B0-----:R-:W-:Y:S05]  /*02b0*/  BRA.U !UP0, `(.L_x_54) ;  /* 0x0000000908e47547 */ /* 0x001fea000b800000 */
[----:B------:R-:W-:Y:S01]  /*02c0*/  UIADD3 UR4, UPT, UPT, UR5, -0x1, URZ ;  /* 0xffffffff05047890 */ /* 0x000fe2000fffe0ff */
[----:B------:R-:W-:Y:S01]  /*02d0*/  HFMA2 R5, -RZ, RZ, 0, 5.9604644775390625e-08 ;  /* 0x00000001ff057431 */ /* 0x000fe200000001ff */
[----:B------:R-:W-:Y:S01]  /*02e0*/  UIADD3 UR5, UPT, UPT, UR5, -0x2, URZ ;  /* 0xfffffffe05057890 */ /* 0x000fe2000fffe0ff */
[----:B------:R-:W-:Y:S01]  /*02f0*/  IMAD.MOV.U32 R2, RZ, RZ, RZ ;  /* 0x000000ffff027224 */ /* 0x000fe200078e00ff */
[----:B------:R-:W-:Y:S02]  /*0300*/  ULOP3.LUT UR6, UR4, 0xf, URZ, 0xc0, !UPT ;  /* 0x0000000f04067892 */ /* 0x000fe4000f8ec0ff */
[----:B------:R-:W-:-:S09]  /*0310*/  UISETP.GE.U32.AND UP0, UPT, UR5, 0xf, UPT ;  /* 0x0000000f0500788c */ /* 0x000fd2000bf06070 */
[----:B------:R-:W-:Y:S05]  /*0320*/  BRA.U !UP0, `(.L_x_55) ;  /* 0x0000000508647547 */ /* 0x000fea000b800000 */
[----:B------:R-:W0:Y:S01]  /*0330*/  LDC R4, c[0x0][0x39c] ;  /* 0x0000e700ff047b82 */ /* 0x000e220000000800 */
[----:B------:R-:W-:Y:S01]  /*0340*/  IMAD.MOV.U32 R5, RZ, RZ, RZ ;  /* 0x000000ffff057224 */ /* 0x000fe200078e00ff */
[----:B------:R-:W-:Y:S01]  /*0350*/  ULOP3.LUT UR5, UR4, 0xfffffff0, URZ, 0xc0, !UPT ;  /* 0xfffffff004057892 */ /* 0x000fe2000f8ec0ff */
[----:B------:R-:W-:-:S11]  /*0360*/  IMAD.MOV.U32 R2, RZ, RZ, RZ ;  /* 0x000000ffff027224 */ /* 0x000fd600078e00ff */
.L_x_56:
[----:B0-----:R-:W-:-:S05]  /*0370*/  IMAD.WIDE R10, R4, 0x4, R14 ;  /* 0x00000004040a7825 */ /* 0x001fca00078e020e */
[----:B------:R-:W2:Y:S01]  /*0380*/  LDG.E R7, desc[UR8][R10.64] ;  /* 0x000000080a077981 */ /* 0x000ea2000c1e1900 */
[----:B------:R-:W-:-:S05]  /*0390*/  IMAD.WIDE R12, R3, 0x4, R10 ;  /* 0x00000004030c7825 */ /* 0x000fca00078e020a */
[----:B------:R-:W3:Y:S01]  /*03a0*/  LDG.E R8, desc[UR8][R12.64] ;  /* 0x000000080c087981 */ /* 0x000ee2000c1e1900 */
[----:B------:R-:W-:-:S05]  /*03b0*/  IMAD.WIDE R18, R3, 0x4, R12 ;  /* 0x0000000403127825 */ /* 0x000fca00078e020c */
[----:B------:R-:W4:Y:S01]  /*03c0*/  LDG.E R9, desc[UR8][R18.64] ;  /* 0x0000000812097981 */ /* 0x000f22000c1e1900 */
[----:B------:R-:W-:-:S05]  /*03d0*/  IMAD.WIDE R22, R3, 0x4, R18 ;  /* 0x0000000403167825 */ /* 0x000fca00078e0212 */
[----:B------:R-:W4:Y:S01]  /*03e0*/  LDG.E R27, desc[UR8][R22.64] ;  /* 0x00000008161b7981 */ /* 0x000f22000c1e1900 */
[----:B------:R-:W-:-:S05]  /*03f0*/  IMAD.WIDE R28, R3, 0x4, R22 ;  /* 0x00000004031c7825 */ /* 0x000fca00078e0216 */
[----:B------:R-:W4:Y:S01]  /*0400*/  LDG.E R26, desc[UR8][R28.64] ;  /* 0x000000081c1a7981 */ /* 0x000f22000c1e1900 */
[----:B------:R-:W-:-:S05]  /*0410*/  IMAD.WIDE R16, R3, 0x4, R28 ;  /* 0x0000000403107825 */ /* 0x000fca00078e021c */
[----:B------:R0:W4:Y:S02]  /*0420*/  LDG.E R25, desc[UR8][R16.64] ;  /* 0x0000000810197981 */ /* 0x000124000c1e1900 */
[----:B0-----:R-:W-:-:S05]  /*0430*/  IMAD.WIDE R16, R3, 0x4, R16 ;  /* 0x0000000403107825 */ /* 0x001fca00078e0210 */
[----:B------:R-:W4:Y:S01]  /*0440*/  LDG.E R24, desc[UR8][R16.64] ;  /* 0x0000000810187981 */ /* 0x000f22000c1e1900 */
[----:B------:R-:W-:-:S05]  /*0450*/  IMAD.WIDE R20, R3, 0x4, R16 ;  /* 0x0000000403147825 */ /* 0x000fca00078e0210 */
[----:B------:R0:W4:Y:S02]  /*0460*/  LDG.E R13, desc[UR8][R20.64] ;  /* 0x00000008140d7981 */ /* 0x000124000c1e1900 */
[----:B0-----:R-:W-:-:S05]  /*0470*/  IMAD.WIDE R20, R3, 0x4, R20 ;  /* 0x0000000403147825 */ /* 0x001fca00078e0214 */
        /* <DEDUP_REMOVED lines=9> */
[----:B------:R-:W-:-:S04]  /*0510*/  IMAD.WIDE R18, R3, 0x4, R16 ;  /* 0x0000000403127825 */ /* 0x000fc800078e0210 */
[C---:B------:R-:W-:Y:S01]  /*0520*/  IMAD.WIDE R20, R3.reuse, 0x4, R18 ;  /* 0x0000000403147825 */ /* 0x040fe200078e0212 */
[----:B------:R-:W4:Y:S04]  /*0530*/  LDG.E R16, desc[UR8][R18.64] ;  /* 0x0000000812107981 */ /* 0x000f28000c1e1900 */
[----:B------:R-:W4:Y:S01]  /*0540*/  LDG.E R17, desc[UR8][R20.64] ;  /* 0x0000000814117981 */ /* 0x000f22000c1e1900 */
[----:B------:R-:W-:-:S06]  /*0550*/  IMAD.WIDE R22, R3, 0x4, R20 ;  /* 0x0000000403167825 */ /* 0x000fcc00078e0214 */
[----:B------:R-:W4:Y:S01]  /*0560*/  LDG.E R22, desc[UR8][R22.64] ;  /* 0x0000000816167981 */ /* 0x000f22000c1e1900 */
[----:B------:R-:W-:Y:S01]  /*0570*/  IMAD R4, R3, 0x10, R4 ;  /* 0x0000001003047824 */ /* 0x000fe200078e0204 */
[----:B--2--5:R-:W-:-:S04]  /*0580*/  FSETP.GT.AND P2, PT, R7, R6, PT ;  /* 0x000000060700720b */ /* 0x024fc80003f44000 */
[----:B------:R-:W-:-:S04]  /*0590*/  FSEL R7, R7, R6, P2 ;  /* 0x0000000607077208 */ /* 0x000fc80001000000 */
[----:B---3--:R-:W-:-:S04]  /*05a0*/  FSETP.GT.AND P3, PT, R8, R7, PT ;  /* 0x000000070800720b */ /* 0x008fc80003f64000 */
[----:B------:R-:W-:Y:S01]  /*05b0*/  FSEL R8, R8, R7, P3 ;  /* 0x0000000708087208 */ /* 0x000fe20001800000 */
[----:B------:R-:W-:-:S03]  /*05c0*/  @P2 VIADD R2, R5, 0x1 ;  /* 0x0000000105022836 */ /* 0x000fc60000000000 */
[----:B----4-:R-:W-:-:S04]  /*05d0*/  FSETP.GT.AND P1, PT, R9, R8, PT ;  /* 0x000000080900720b */ /* 0x010fc80003f24000 */
[----:B------:R-:W-:Y:S01]  /*05e0*/  FSEL R8, R9, R8, P1 ;  /* 0x0000000809087208 */ /* 0x000fe20000800000 */
[----:B------:R-:W-:-:S03]  /*05f0*/  @P3 VIADD R2, R5, 0x2 ;  /* 0x0000000205023836 */ /* 0x000fc60000000000 */
[----:B------:R-:W-:-:S04]  /*0600*/  FSETP.GT.AND P6, PT, R27, R8, PT ;  /* 0x000000081b00720b */ /* 0x000fc80003fc4000 */
[----:B------:R-:W-:Y:S01]  /*0610*/  FSEL R27, R27, R8, P6 ;  /* 0x000000081b1b7208 */ /* 0x000fe20003000000 */
[----:B------:R-:W-:-:S03]  /*0620*/  @P1 VIADD R2, R5, 0x3 ;  /* 0x0000000305021836 */ /* 0x000fc60000000000 */
[----:B------:R-:W-:-:S04]  /*0630*/  FSETP.GT.AND P5, PT, R26, R27, PT ;  /* 0x0000001b1a00720b */ /* 0x000fc80003fa4000 */
[----:B------:R-:W-:Y:S02]  /*0640*/  FSEL R26, R26, R27, P5 ;  /* 0x0000001b1a1a7208 */ /* 0x000fe40002800000 */
[----:B------:R-:W-:Y:S02]  /*0650*/  @P6 IADD3 R2, PT, PT, R5, 0x4, RZ ;  /* 0x0000000405026810 */ /* 0x000fe40007ffe0ff */
[----:B------:R-:W-:-:S04]  /*0660*/  FSETP.GT.AND P0, PT, R25, R26, PT ;  /* 0x0000001a1900720b */ /* 0x000fc80003f04000 */
[----:B------:R-:W-:Y:S01]  /*0670*/  FSEL R25, R25, R26, P0 ;  /* 0x0000001a19197208 */ /* 0x000fe20000000000 */
[----:B------:R-:W-:-:S03]  /*0680*/  @P5 VIADD R2, R5, 0x5 ;  /* 0x0000000505025836 */ /* 0x000fc60000000000 */
[----:B------:R-:W-:-:S04]  /*0690*/  FSETP.GT.AND P4, PT, R24, R25, PT ;  /* 0x000000191800720b */ /* 0x000fc80003f84000 */
[----:B------:R-:W-:Y:S01]  /*06a0*/  FSEL R24, R24, R25, P4 ;  /* 0x0000001918187208 */ /* 0x000fe20002000000 */
[----:B------:R-:W-:-:S03]  /*06b0*/  @P0 VIADD R2, R5, 0x6 ;  /* 0x0000000605020836 */ /* 0x000fc60000000000 */
[----:B------:R-:W-:-:S04]  /*06c0*/  FSETP.GT.AND P2, PT, R13, R24, PT ;  /* 0x000000180d00720b */ /* 0x000fc80003f44000 */
[----:B------:R-:W-:Y:S01]  /*06d0*/  FSEL R13, R13, R24, P2 ;  /* 0x000000180d0d7208 */ /* 0x000fe20001000000 */
[----:B------:R-:W-:-:S03]  /*06e0*/  @P4 VIADD R2, R5, 0x7 ;  /* 0x0000000705024836 */ /* 0x000fc60000000000 */
[----:B------:R-:W-:-:S05]  /*06f0*/  FSETP.GT.AND P3, PT, R12, R13, PT ;  /* 0x0000000d0c00720b */ /* 0x000fca0003f64000 */
[----:B------:R-:W-:Y:S01]  /*0700*/  @P2 VIADD R2, R5, 0x8 ;  /* 0x0000000805022836 */ /* 0x000fe20000000000 */
[----:B------:R-:W-:-:S04]  /*0710*/  FSEL R12, R12, R13, P3 ;  /* 0x0000000d0c0c7208 */ /* 0x000fc80001800000 */
        /* <DEDUP_REMOVED lines=20> */
[C---:B------:R-:W-:Y:S02]  /*0860*/  @P1 VIADD R2, R5.reuse, 0xf ;  /* 0x0000000f05021836 */ /* 0x040fe40000000000 */
[----:B------:R-:W-:-:S05]  /*0870*/  VIADD R5, R5, 0x10 ;  /* 0x0000001005057836 */ /* 0x000fca0000000000 */
[C---:B------:R-:W-:Y:S02]  /*0880*/  ISETP.NE.AND P1, PT, R5.reuse, UR5, PT ;  /* 0x0000000505007c0c */ /* 0x040fe4000bf25270 */
[----:B------:R-:W-:-:S11]  /*0890*/  SEL R2, R5, R2, P0 ;  /* 0x0000000205027207 */ /* 0x000fd60000000000 */
[----:B------:R-:W-:Y:S05]  /*08a0*/  @P1 BRA `(.L_x_56) ;  /* 0xfffffff800b01947 */ /* 0x000fea000383ffff */
[----:B------:R-:W-:-:S07]  /*08b0*/  VIADD R5, R5, 0x1 ;  /* 0x0000000105057836 */ /* 0x000fce0000000000 */
.L_x_55:
[----:B------:R-:W-:-:S09]  /*08c0*/  UISETP.NE.AND UP0, UPT, UR6, URZ, UPT ;  /* 0x000000ff0600728c */ /* 0x000fd2000bf05270 */
[----:B------:R-:W-:Y:S05]  /*08d0*/  BRA.U !UP0, `(.L_x_57) ;  /* 0x0000000508587547 */ /* 0x000fea000b800000 */
[----:B------:R-:W-:Y:S02]  /*08e0*/  UISETP.GE.U32.AND UP0, UPT, UR6, 0x8, UPT ;  /* 0x000000080600788c */ /* 0x000fe4000bf06070 */
[----:B------:R-:W-:-:S04]  /*08f0*/  ULOP3.LUT UR5, UR4, 0x7, URZ, 0xc0, !UPT ;  /* 0x0000000704057892 */ /* 0x000fc8000f8ec0ff */
[----:B------:R-:W-:-:S03]  /*0900*/  UISETP.NE.AND UP1, UPT, UR5, URZ, UPT ;  /* 0x000000ff0500728c */ /* 0x000fc6000bf25270 */
[----:B------:R-:W-:Y:S08]  /*0910*/  BRA.U !UP0, `(.L_x_58) ;  /* 0x0000000108a87547 */ /* 0x000ff0000b800000 */
[----:B------:R-:W-:-:S04]  /*0920*/  IMAD R9, R5, R3, RZ ;  /* 0x0000000305097224 */ /* 0x000fc800078e02ff */
[----:B------:R-:W-:-:S05]  /*0930*/  IMAD.WIDE R8, R9, 0x4, R14 ;  /* 0x0000000409087825 */ /* 0x000fca00078e020e */
[----:B------:R0:W2:Y:S01]  /*0940*/  LDG.E R7, desc[UR8][R8.64] ;  /* 0x0000000808077981 */ /* 0x0000a2000c1e1900 */
[----:B------:R-:W-:-:S05]  /*0950*/  IMAD.WIDE R10, R3, 0x4, R8 ;  /* 0x00000004030a7825 */ /* 0x000fca00078e0208 */
[----:B------:R1:W3:Y:S01]  /*0960*/  LDG.E R4, desc[UR8][R10.64] ;  /* 0x000000080a047981 */ /* 0x0002e2000c1e1900 */
[----:B------:R-:W-:-:S05]  /*0970*/  IMAD.WIDE R12, R3, 0x4, R10 ;  /* 0x00000004030c7825 */ /* 0x000fca00078e020a */
[----:B------:R-:W4:Y:S01]  /*0980*/  LDG.E R23, desc[UR8][R12.64] ;  /* 0x000000080c177981 */ /* 0x000f22000c1e1900 */
[----:B------:R-:W-:-:S05]  /*0990*/  IMAD.WIDE R16, R3, 0x4, R12 ;  /* 0x0000000403107825 */ /* 0x000fca00078e020c */
[----:B------:R-:W4:Y:S01]  /*09a0*/  LDG.E R25, desc[UR8][R16.64] ;  /* 0x0000000810197981 */ /* 0x000f22000c1e1900 */
[----:B------:R-:W-:-:S05]  /*09b0*/  IMAD.WIDE R18, R3, 0x4, R16 ;  /* 0x0000000403127825 */ /* 0x000fca00078e0210 */
[----:B------:R-:W4:Y:S01]  /*09c0*/  LDG.E R27, desc[UR8][R18.64] ;  /* 0x00000008121b7981 */ /* 0x000f22000c1e1900 */
[----:B------:R-:W-:-:S05]  /*09d0*/  IMAD.WIDE R20, R3, 0x4, R18 ;  /* 0x0000000403147825 */ /* 0x000fca00078e0212 */
[----:B------:R-:W4:Y:S01]  /*09e0*/  LDG.E R29, desc[UR8][R20.64] ;  /* 0x00000008141d7981 */ /* 0x000f22000c1e1900 */
[----:B0-----:R-:W-:-:S05]  /*09f0*/  IMAD.WIDE R8, R3, 0x4, R20 ;  /* 0x0000000403087825 */ /* 0x001fca00078e0214 */
[----:B------:R-:W4:Y:S01]  /*0a00*/  LDG.E R22, desc[UR8][R8.64] ;  /* 0x0000000808167981 */ /* 0x000f22000c1e1900 */
[----:B-1----:R-:W-:-:S06]  /*0a10*/  IMAD.WIDE R10, R3, 0x4, R8 ;  /* 0x00000004030a7825 */ /* 0x002fcc00078e0208 */
[----:B------:R-:W4:Y:S01]  /*0a20*/  LDG.E R11, desc[UR8][R10.64] ;  /* 0x000000080a0b7981 */ /* 0x000f22000c1e1900 */
[----:B--2--5:R-:W-:-:S04]  /*0a30*/  FSETP.GT.AND P2, PT, R7, R6, PT ;  /* 0x000000060700720b */ /* 0x024fc80003f44000 */
[----:B------:R-:W-:Y:S02]  /*0a40*/  FSEL R7, R7, R6, P2 ;  /* 0x0000000607077208 */ /* 0x000fe40001000000 */
[----:B------:R-:W-:Y:S02]  /*0a50*/  SEL R2, R5, R2, P2 ;  /* 0x0000000205027207 */ /* 0x000fe40001000000 */
[----:B---3--:R-:W-:-:S04]  /*0a60*/  FSETP.GT.AND P3, PT, R4, R7, PT ;  /* 0x000000070400720b */ /* 0x008fc80003f64000 */
[----:B------:R-:W-:-:S04]  /*0a70*/  FSEL R4, R4, R7, P3 ;  /* 0x0000000704047208 */ /* 0x000fc80001800000 */
[----:B----4-:R-:W-:-:S04]  /*0a80*/  FSETP.GT.AND P4, PT, R23, R4, PT ;  /* 0x000000041700720b */ /* 0x010fc80003f84000 */
        /* <DEDUP_REMOVED lines=15> */
[----:B------:R-:W-:Y:S02]  /*0b80*/  FSEL R6, R11, R4, P3 ;  /* 0x000000040b067208 */ /* 0x000fe40001800000 */
[----:B------:R-:W-:-:S07]  /*0b90*/  @P2 IADD3 R2, PT, PT, R5, 0x6, RZ ;  /* 0x0000000605022810 */ /* 0x000fce0007ffe0ff */
[C---:B------:R-:W-:Y:S02]  /*0ba0*/  @P3 VIADD R2, R5.reuse, 0x7 ;  /* 0x0000000705023836 */ /* 0x040fe40000000000 */
[----:B------:R-:W-:-:S07]  /*0bb0*/  VIADD R5, R5, 0x8 ;  /* 0x0000000805057836 */ /* 0x000fce0000000000 */
.L_x_58:
[----:B------:R-:W-:Y:S05]  /*0bc0*/  BRA.U !UP1, `(.L_x_57) ;  /* 0x00000001099c7547 */ /* 0x000fea000b800000 */
[----:B------:R-:W-:Y:S02]  /*0bd0*/  UISETP.GE.U32.AND UP0, UPT, UR5, 0x4, UPT ;  /* 0x000000040500788c */ /* 0x000fe4000bf06070 */
[----:B------:R-:W-:-:S04]  /*0be0*/  ULOP3.LUT UR4, UR4, 0x3, URZ, 0xc0, !UPT ;  /* 0x0000000304047892 */ /* 0x000fc8000f8ec0ff */
[----:B------:R-:W-:-:S03]  /*0bf0*/  UISETP.NE.AND UP1, UPT, UR4, URZ, UPT ;  /* 0x000000ff0400728c */ /* 0x000fc6000bf25270 */
[----:B------:R-:W-:Y:S08]  /*0c00*/  BRA.U !UP0, `(.L_x_59) ;  /* 0x0000000108587547 */ /* 0x000ff0000b800000 */
[----:B------:R-:W-:-:S04]  /*0c10*/  IMAD R9, R5, R3, RZ ;  /* 0x0000000305097224 */ /* 0x000fc800078e02ff */
[----:B------:R-:W-:-:S05]  /*0c20*/  IMAD.WIDE R8, R9, 0x4, R14 ;  /* 0x0000000409087825 */ /* 0x000fca00078e020e */
[----:B------:R-:W2:Y:S01]  /*0c30*/  LDG.E R7, desc[UR8][R8.64] ;  /* 0x0000000808077981 */ /* 0x000ea2000c1e1900 */
[----:B------:R-:W-:-:S05]  /*0c40*/  IMAD.WIDE R10, R3, 0x4, R8 ;  /* 0x00000004030a7825 */ /* 0x000fca00078e0208 */
[----:B------:R-:W3:Y:S01]  /*0c50*/  LDG.E R19, desc[UR8][R10.64] ;  /* 0x000000080a137981 */ /* 0x000ee2000c1e1900 */
[----:B------:R-:W-:-:S05]  /*0c60*/  IMAD.WIDE R12, R3, 0x4, R10 ;  /* 0x00000004030c7825 */ /* 0x000fca00078e020a */
[----:B------:R-:W4:Y:S01]  /*0c70*/  LDG.E R21, desc[UR8][R12.64] ;  /* 0x000000080c157981 */ /* 0x000f22000c1e1900 */
[----:B------:R-:W-:-:S06]  /*0c80*/  IMAD.WIDE R16, R3, 0x4, R12 ;  /* 0x0000000403107825 */ /* 0x000fcc00078e020c */
[----:B------:R-:W4:Y:S01]  /*0c90*/  LDG.E R17, desc[UR8][R16.64] ;  /* 0x0000000810117981 */ /* 0x000f22000c1e1900 */
[----:B--2--5:R-:W-:-:S04]  /*0ca0*/  FSETP.GT.AND P0, PT, R7, R6, PT ;  /* 0x000000060700720b */ /* 0x024fc80003f04000 */
[----:B------:R-:W-:Y:S02]  /*0cb0*/  FSEL R6, R7, R6, P0 ;  /* 0x0000000607067208 */ /* 0x000fe40000000000 */
[----:B------:R-:W-:Y:S02]  /*0cc0*/  SEL R2, R5, R2, P0 ;  /* 0x0000000205027207 */ /* 0x000fe40000000000 */
[----:B---3--:R-:W-:-:S04]  /*0cd0*/  FSETP.GT.AND P1, PT, R19, R6, PT ;  /* 0x000000061300720b */ /* 0x008fc80003f24000 */
[----:B------:R-:W-:-:S04]  /*0ce0*/  FSEL R6, R19, R6, P1 ;  /* 0x0000000613067208 */ /* 0x000fc80000800000 */
[----:B----4-:R-:W-:-:S04]  /*0cf0*/  FSETP.GT.AND P2, PT, R21, R6, PT ;  /* 0x000000061500720b */ /* 0x010fc80003f44000 */
[----:B------:R-:W-:Y:S01]  /*0d00*/  FSEL R6, R21, R6, P2 ;  /* 0x0000000615067208 */ /* 0x000fe20001000000 */
[----:B------:R-:W-:-:S03]  /*0d10*/  @P1 VIADD R2, R5, 0x1 ;  /* 0x0000000105021836 */ /* 0x000fc60000000000 */
[----:B------:R-:W-:-:S04]  /*0d20*/  FSETP.GT.AND P3, PT, R17, R6, PT ;  /* 0x000000061100720b */ /* 0x000fc80003f64000 */
[----:B------:R-:W-:Y:S01]  /*0d30*/  FSEL R6, R17, R6, P3 ;  /* 0x0000000611067208 */ /* 0x000fe20001800000 */
[----:B------:R-:W-:-:S08]  /*0d40*/  @P2 VIADD R2, R5, 0x2 ;  /* 0x0000000205022836 */ /* 0x000fd00000000000 */
[C---:B------:R-:W-:Y:S01]  /*0d50*/  @P3 IADD3 R2, PT, PT, R5.reuse, 0x3, RZ ;  /* 0x0000000305023810 */ /* 0x040fe20007ffe0ff */
[----:B------:R-:W-:-:S07]  /*0d60*/  VIADD R5, R5, 0x4 ;  /* 0x0000000405057836 */ /* 0x000fce0000000000 */
.L_x_59:
[----:B------:R-:W-:Y:S05]  /*0d70*/  BRA.U !UP1, `(.L_x_57) ;  /* 0x0000000109307547 */ /* 0x000fea000b800000 */
[----:B------:R-:W-:Y:S01]  /*0d80*/  IMAD R4, R5, R3, RZ ;  /* 0x0000000305047224 */ /* 0x000fe200078e02ff */
[----:B------:R-:W-:-:S12]  /*0d90*/  UIADD3 UR4, UPT, UPT, -UR4, URZ, URZ ;  /* 0x000000ff04047290 */ /* 0x000fd8000fffe1ff */
.L_x_60:
[----:B------:R-:W-:-:S06]  /*0da0*/  IMAD.WIDE R8, R4, 0x4, R14 ;  /* 0x0000000404087825 */ /* 0x000fcc00078e020e */
[----:B------:R-:W2:Y:S01]  /*0db0*/  LDG.E R9, desc[UR8][R8.64] ;  /* 0x0000000808097981 */ /* 0x000ea2000c1e1900 */
[----:B------:R-:W-:Y:S01]  /*0dc0*/  UIADD3 UR4, UPT, UPT, UR4, 0x1, URZ ;  /* 0x0000000104047890 */ /* 0x000fe2000fffe0ff */
[----:B------:R-:W-:-:S03]  /*0dd0*/  IMAD.IADD R4, R4, 0x1, R3 ;  /* 0x0000000104047824 */ /* 0x000fc600078e0203 */
[----:B------:R-:W-:Y:S01]  /*0de0*/  UISETP.NE.AND UP0, UPT, UR4, URZ, UPT ;  /* 0x000000ff0400728c */ /* 0x000fe2000bf05270 */
[----:B--2--5:R-:W-:-:S04]  /*0df0*/  FSETP.GT.AND P0, PT, R9, R6, PT ;  /* 0x000000060900720b */ /* 0x024fc80003f04000 */
[C---:B------:R-:W-:Y:S01]  /*0e00*/  SEL R2, R5.reuse, R2, P0 ;  /* 0x0000000205027207 */ /* 0x040fe20000000000 */
[----:B------:R-:W-:Y:S01]  /*0e10*/  VIADD R5, R5, 0x1 ;  /* 0x0000000105057836 */ /* 0x000fe20000000000 */
[----:B------:R-:W-:Y:S02]  /*0e20*/  FSEL R6, R9, R6, P0 ;  /* 0x0000000609067208 */ /* 0x000fe40000000000 */
[----:B------:R-:W-:Y:S05]  /*0e30*/  BRA.U UP0, `(.L_x_60) ;  /* 0xfffffffd00d87547 */ /* 0x000fea000b83ffff */
.L_x_57:
[----:B------:R-:W-:-:S07]  /*0e40*/  I2FP.F32.U32 R7, R2 ;  /* 0x0000000200077245 */ /* 0x000fce0000201000 */
.L_x_54:
[----:B------:R-:W0:Y:S08]  /*0e50*/  LDC.64 R2, c[0x0][0x388] ;  /* 0x0000e200ff027b82 */ /* 0x000e300000000a00 */
[----:B------:R-:W1:Y:S01]  /*0e60*/  LDC.64 R4, c[0x0][0x390] ;  /* 0x0000e400ff047b82 */ /* 0x000e620000000a00 */
[----:B0-----:R-:W-:-:S05]  /*0e70*/  IMAD.WIDE R2, R0, 0x4, R2 ;  /* 0x0000000400027825 */ /* 0x001fca00078e0202 */
[----:B-----5:R-:W-:Y:S01]  /*0e80*/  STG.E desc[UR8][R2.64], R6 ;  /* 0x0000000602007986 */ /* 0x020fe2000c101908 */
[----:B-1----:R-:W-:-:S05]  /*0e90*/  IMAD.WIDE R4, R0, 0x4, R4 ;  /* 0x0000000400047825 */ /* 0x002fca00078e0204 */
[----:B------:R-:W-:Y:S01]  /*0ea0*/  STG.E desc[UR8][R4.64], R7 ;  /* 0x0000000704007986 */ /* 0x000fe2000c101908 */
[----:B------:R-:W-:Y:S05]  /*0eb0*/  EXIT ;  /* 0x000000000000794d */ /* 0x000fea0003800000 */
.L_x_61:
        /* <DEDUP_REMOVED lines=12> */
.L_x_68:


//--------------------- .text._Z17sliceTensorKernelPfS_iiiiii --------------------------
	.section	.text._Z17sliceTensorKernelPfS_iiiiii,"ax",@progbits
	.align	128
        .global         _Z17sliceTensorKernelPfS_iiiiii
        .type           _Z17sliceTensorKernelPfS_iiiiii,@function
        .size           _Z17sliceTensorKernelPfS_iiiiii,(.L_x_69 - _Z17sliceTensorKernelPfS_iiiiii)
        .other          _Z17sliceTensorKernelPfS_iiiiii,@"STO_CUDA_ENTRY STV_DEFAULT"
_Z17sliceTensorKernelPfS_iiiiii:
.text._Z17sliceTensorKernelPfS_iiiiii:
        /* <DEDUP_REMOVED lines=8> */
[----:B------:R-:W1:Y:S01]  /*0080*/  LDCU UR6, c[0x0][0x39c] ;  /* 0x00007380ff0677ac */ /* 0x000e620008000800 */
[----:B------:R-:W2:Y:S01]  /*0090*/  LDCU.64 UR4, c[0x0][0x358] ;  /* 0x00006b00ff0477ac */ /* 0x000ea20008000a00 */
[----:B0-----:R-:W-:-:S04]  /*00a0*/  IABS R5, R7 ;  /* 0x0000000700057213 */ /* 0x001fc80000000000 */
[----:B------:R-:W0:Y:S08]  /*00b0*/  I2F.RP R4, R5 ;  /* 0x0000000500047306 */ /* 0x000e300000209400 */
[----:B0-----:R-:W0:Y:S02]  /*00c0*/  MUFU.RCP R4, R4 ;  /* 0x0000000400047308 */ /* 0x001e240000001000 */
[----:B0-----:R-:W-:-:S06]  /*00d0*/  IADD3 R2, PT, PT, R4, 0xffffffe, RZ ;  /* 0x0ffffffe04027810 */ /* 0x001fcc0007ffe0ff */
[----:B------:R0:W3:Y:S02]  /*00e0*/  F2I.FTZ.U32.TRUNC.NTZ R3, R2 ;  /* 0x0000000200037305 */ /* 0x0000e4000021f000 */
[----:B0-----:R-:W-:Y:S02]  /*00f0*/  HFMA2 R2, -RZ, RZ, 0, 0 ;  /* 0x00000000ff027431 */ /* 0x001fe400000001ff */
[----:B---3--:R-:W-:-:S04]  /*0100*/  IMAD.MOV R6, RZ, RZ, -R3 ;  /* 0x000000ffff067224 */ /* 0x008fc800078e0a03 */
[----:B------:R-:W-:Y:S01]  /*0110*/  IMAD R9, R6, R5, RZ ;  /* 0x0000000506097224 */ /* 0x000fe200078e02ff */
[----:B------:R-:W-:-:S03]  /*0120*/  IABS R6, R0 ;  /* 0x0000000000067213 */ /* 0x000fc60000000000 */
[----:B------:R-:W-:Y:S01]  /*0130*/  IMAD.HI.U32 R3, R3, R9, R2 ;  /* 0x0000000903037227 */ /* 0x000fe200078e0002 */
[----:B------:R-:W-:Y:S01]  /*0140*/  LOP3.LUT R2, R0, R7, RZ, 0x3c, !PT ;  /* 0x0000000700027212 */ /* 0x000fe200078e3cff */
[----:B------:R-:W1:Y:S03]  /*0150*/  LDC.64 R8, c[0x0][0x390] ;  /* 0x0000e400ff087b82 */ /* 0x000e660000000a00 */
[----:B------:R-:W-:Y:S01]  /*0160*/  ISETP.GE.AND P1, PT, R2, RZ, PT ;  /* 0x000000ff0200720c */ /* 0x000fe20003f26270 */
[----:B------:R-:W-:-:S04]  /*0170*/  IMAD.HI.U32 R3, R3, R6, RZ ;  /* 0x0000000603037227 */ /* 0x000fc800078e00ff */
[----:B------:R-:W-:-:S04]  /*0180*/  IMAD.MOV R4, RZ, RZ, -R3 ;  /* 0x000000ffff047224 */ /* 0x000fc800078e0a03 */
[----:B------:R-:W-:-:S05]  /*0190*/  IMAD R4, R5, R4, R6 ;  /* 0x0000000405047224 */ /* 0x000fca00078e0206 */
[----:B------:R-:W-:-:S13]  /*01a0*/  ISETP.GT.U32.AND P2, PT, R5, R4, PT ;  /* 0x000000040500720c */ /* 0x000fda0003f44070 */
[-C--:B------:R-:W-:Y:S01]  /*01b0*/  @!P2 IADD3 R4, PT, PT, R4, -R5.reuse, RZ ;  /* 0x800000050404a210 */ /* 0x080fe20007ffe0ff */
[----:B------:R-:W-:Y:S01]  /*01c0*/  @!P2 VIADD R3, R3, 0x1 ;  /* 0x000000010303a836 */ /* 0x000fe20000000000 */
[----:B------:R-:W-:Y:S02]  /*01d0*/  ISETP.NE.AND P2, PT, R7, RZ, PT ;  /* 0x000000ff0700720c */ /* 0x000fe40003f45270 */
[----:B------:R-:W-:-:S13]  /*01e0*/  ISETP.GE.U32.AND P0, PT, R4, R5, PT ;  /* 0x000000050400720c */ /* 0x000fda0003f06070 */
[----:B------:R-:W-:-:S05]  /*01f0*/  @P0 IADD3 R3, PT, PT, R3, 0x1, RZ ;  /* 0x0000000103030810 */ /* 0x000fca0007ffe0ff */
[----:B------:R-:W-:Y:S02]  /*0200*/  IMAD.MOV.U32 R4, RZ, RZ, R3 ;  /* 0x000000ffff047224 */ /* 0x000fe400078e0003 */
[----:B------:R-:W0:Y:S03]  /*0210*/  LDC.64 R2, c[0x0][0x380] ;  /* 0x0000e000ff027b82 */ /* 0x000e260000000a00 */
[----:B------:R-:W-:Y:S02]  /*0220*/  @!P1 IADD3 R4, PT, PT, -R4, RZ, RZ ;  /* 0x000000ff04049210 */ /* 0x000fe40007ffe1ff */
[----:B------:R-:W-:-:S04]  /*0230*/  @!P2 LOP3.LUT R4, RZ, R7, RZ, 0x33, !PT ;  /* 0x00000007ff04a212 */ /* 0x000fc800078e33ff */
[----:B------:R-:W-:-:S05]  /*0240*/  IADD3 R5, PT, PT, -R4, RZ, RZ ;  /* 0x000000ff04057210 */ /* 0x000fca0007ffe1ff */
[----:B------:R-:W-:-:S04]  /*0250*/  IMAD R5, R7, R5, R0 ;  /* 0x0000000507057224 */ /* 0x000fc800078e0200 */
[----:B-1----:R-:W-:-:S04]  /*0260*/  IMAD R5, R8, UR6, R5 ;  /* 0x0000000608057c24 */ /* 0x002fc8000f8e0205 */
[----:B------:R-:W-:-:S04]  /*0270*/  IMAD R5, R4, R9, R5 ;  /* 0x0000000904057224 */ /* 0x000fc800078e0205 */
[----:B0-----:R-:W-:Y:S02]  /*0280*/  IMAD.WIDE R2, R5, 0x4, R2 ;  /* 0x0000000405027825 */ /* 0x001fe400078e0202 */
[----:B------:R-:W0:Y:S04]  /*0290*/  LDC.64 R4, c[0x0][0x388] ;  /* 0x0000e200ff047b82 */ /* 0x000e280000000a00 */
[----:B--2---:R-:W2:Y:S01]  /*02a0*/  LDG.E R3, desc[UR4][R2.64] ;  /* 0x0000000402037981 */ /* 0x004ea2000c1e1900 */
[----:B0-----:R-:W-:-:S05]  /*02b0*/  IMAD.WIDE R4, R0, 0x4, R4 ;  /* 0x0000000400047825 */ /* 0x001fca00078e0204 */
[----:B--2---:R-:W-:Y:S01]  /*02c0*/  STG.E desc[UR4][R4.64], R3 ;  /* 0x0000000304007986 */ /* 0x004fe2000c101904 */
[----:B------:R-:W-:Y:S05]  /*02d0*/  EXIT ;  /* 0x000000000000794d */ /* 0x000fea0003800000 */
.L_x_62:
        /* <DEDUP_REMOVED lines=10> */
.L_x_69:


//--------------------- .nv.global.init           --------------------------
	.section	.nv.global.init,"aw",@progbits
	.align	4
.nv.global.init:
	.type		E,@object
	.size		E,(.L_0 - E)
E:
        /*0000*/ 	.byte	0x54, 0xf8, 0x2d, 0x40
.L_0:


//--------------------- .nv.shared.reserved.0     --------------------------
	.section	.nv.shared.reserved.0,"aw",@nobits
	.weak		__nv_reservedSMEM_offset_0_alias
	.size		__nv_reservedSMEM_offset_0_alias, 0, 64
	.other		__nv_reservedSMEM_offset_0_alias,@"STO_CUDA_RESERVED_SHARED STV_DEFAULT"
__nv_reservedSMEM_offset_0_alias:
	.zero		0
	.zero		64


//--------------------- .nv.constant0._Z18pickElementsKernelPfS_Piiii --------------------------
	.section	.nv.constant0._Z18pickElementsKernelPfS_Piiii,"a",@progbits
	.sectionflags	@""
	.align	4
.nv.constant0._Z18pickElementsKernelPfS_Piiii:
	.zero		932


//--------------------- .nv.constant0._Z22transformBboxSQDKernelPfS_S_ffffiiii --------------------------
	.section	.nv.constant0._Z22transformBboxSQDKernelPfS_S_ffffiiii,"a",@progbits
	.sectionflags	@""
	.align	4
.nv.constant0._Z22transformBboxSQDKernelPfS_S_ffffiiii:
	.zero		952


//--------------------- .nv.constant0._Z21transposeTensorKernelPfS_iPiS0_S0_S0_S0_ii --------------------------
	.section	.nv.constant0._Z21transposeTensorKernelPfS_iPiS0_S0_S0_S0_ii,"a",@progbits
	.sectionflags	@""
	.align	4
.nv.constant0._Z21transposeTensorKernelPfS_iPiS0_S0_S0_S0_ii:
	.zero		968


//--------------------- .nv.constant0._Z21multiplyElementKernelPfS_S_ii --------------------------
	.section	.nv.constant0._Z21multiplyElementKernelPfS_S_ii,"a",@progbits
	.sectionflags	@""
	.align	4
.nv.constant0._Z21multiplyElementKernelPfS_S_ii:
	.zero		928


//--------------------- .nv.constant0._Z18reduceArgMaxKernelPfS_S_iiiii --------------------------
	.section	.nv.constant0._Z18reduceArgMaxKernelPfS_S_iiiii,"a",@progbits
	.sectionflags	@""
	.align	4
.nv.constant0._Z18reduceArgMaxKernelPfS_S_iiiii:
	.zero		940


//--------------------- .nv.constant0._Z17sliceTensorKernelPfS_iiiiii --------------------------
	.section	.nv.constant0._Z17sliceTensorKernelPfS_iiiiii,"a",@progbits
	.sectionflags	@""
	.align	4
.nv.constant0._Z17sliceTensorKernelPfS_iiiiii:
	.zero		936


//--------------------- SYMBOLS --------------------------

	.type		.nv.reservedSmem.offset0,@object
	.size		.nv.reservedSmem.offset0,0x4
